//
// Generated by NVIDIA NVVM Compiler
//
// Compiler Build ID: CL-36424714
// Cuda compilation tools, release 13.0, V13.0.88
// Based on NVVM 20.0.0
//

.version 9.0
.target sm_100
.address_size 64

	// .globl	_Z14init_side_infoPjS_Ph
.extern .func  (.param .b32 func_retval0) vprintf
(
	.param .b64 vprintf_param_0,
	.param .b64 vprintf_param_1
)
;
.extern .func __assertfail
(
	.param .b64 __assertfail_param_0,
	.param .b64 __assertfail_param_1,
	.param .b32 __assertfail_param_2,
	.param .b64 __assertfail_param_3,
	.param .b64 __assertfail_param_4
)
;
.global .align 1 .b8 __unnamed_1[69] = {118, 111, 105, 100, 32, 105, 110, 105, 116, 95, 115, 105, 100, 101, 95, 105, 110, 102, 111, 40, 117, 110, 115, 105, 103, 110, 101, 100, 32, 105, 110, 116, 32, 42, 44, 32, 117, 110, 115, 105, 103, 110, 101, 100, 32, 105, 110, 116, 32, 42, 44, 32, 117, 110, 115, 105, 103, 110, 101, 100, 32, 99, 104, 97, 114, 32, 42, 41};
.global .align 1 .b8 $str[34] = {111, 102, 102, 115, 101, 116, 32, 42, 32, 115, 105, 122, 101, 111, 102, 40, 105, 110, 116, 41, 32, 60, 32, 67, 72, 85, 78, 75, 95, 83, 73, 90, 69};
.global .align 1 .b8 $str$1[27] = {47, 116, 109, 112, 47, 115, 97, 115, 115, 95, 99, 117, 95, 98, 102, 122, 105, 115, 106, 95, 115, 47, 107, 46, 99, 117};
.global .align 1 .b8 $str$5[6] = {102, 97, 108, 115, 101};
.global .align 1 .b8 $str$7[50] = {10, 69, 82, 82, 79, 82, 58, 32, 67, 72, 85, 78, 75, 95, 83, 73, 90, 69, 32, 37, 100, 32, 100, 111, 101, 115, 110, 39, 116, 32, 119, 111, 114, 107, 32, 119, 105, 116, 104, 32, 104, 97, 115, 104, 32, 37, 120, 10, 10};
.global .align 1 .b8 $str$10[4] = {89, 69, 83};
.global .align 1 .b8 $str$11[3] = {78, 79};
.global .align 1 .b8 $str$12[81] = {116, 111, 116, 97, 108, 95, 108, 97, 116, 101, 110, 99, 121, 58, 32, 37, 100, 44, 32, 97, 118, 101, 114, 97, 103, 101, 95, 108, 97, 116, 101, 110, 99, 121, 58, 32, 37, 100, 32, 61, 61, 62, 32, 37, 100, 32, 40, 101, 120, 112, 101, 99, 116, 101, 100, 58, 32, 37, 100, 32, 61, 61, 61, 62, 32, 65, 71, 82, 69, 69, 77, 69, 78, 84, 58, 32, 37, 115, 41, 10};

.visible .entry _Z14init_side_infoPjS_Ph(
	.param .u64 .ptr .align 1 _Z14init_side_infoPjS_Ph_param_0,
	.param .u64 .ptr .align 1 _Z14init_side_infoPjS_Ph_param_1,
	.param .u64 .ptr .align 1 _Z14init_side_infoPjS_Ph_param_2
)
{
	.local .align 8 .b8 	__local_depot0[8];
	.reg .b64 	%SP;
	.reg .b64 	%SPL;
	.reg .pred 	%p<76>;
	.reg .b32 	%r<176>;
	.reg .b64 	%rd<158>;

	mov.u64 	%SPL, __local_depot0;
	cvta.local.u64 	%SP, %SPL;
	ld.param.u64 	%rd17, [_Z14init_side_infoPjS_Ph_param_0];
	ld.param.u64 	%rd18, [_Z14init_side_infoPjS_Ph_param_1];
	ld.param.u64 	%rd19, [_Z14init_side_infoPjS_Ph_param_2];
	cvta.to.global.u64 	%rd1, %rd19;
	cvta.to.global.u64 	%rd2, %rd18;
	cvta.to.global.u64 	%rd3, %rd17;
	mov.u32 	%r1, %tid.x;
	setp.ne.s32 	%p1, %r1, 0;
	@%p1 bra 	$L__BB0_16;
	// begin inline asm
	mov.u32 %r36, %smid;

	// end inline asm
	and.b32  	%r37, %r36, 1073741568;
	setp.eq.s32 	%p3, %r37, 0;
	@%p3 bra 	$L__BB0_3;
	mov.u64 	%rd20, $str;
	cvta.global.u64 	%rd21, %rd20;
	mov.u64 	%rd22, $str$1;
	cvta.global.u64 	%rd23, %rd22;
	mov.u64 	%rd24, __unnamed_1;
	cvta.global.u64 	%rd25, %rd24;
	{ // callseq 0, 0
	.param .b64 param0;
	st.param.b64 	[param0], %rd21;
	.param .b64 param1;
	st.param.b64 	[param1], %rd23;
	.param .b32 param2;
	st.param.b32 	[param2], 257;
	.param .b64 param3;
	st.param.b64 	[param3], %rd25;
	.param .b64 param4;
	st.param.b64 	[param4], 1;
	call.uni 
	__assertfail, 
	(
	param0, 
	param1, 
	param2, 
	param3, 
	param4
	);
	} // callseq 0
$L__BB0_3:
	add.s32 	%r39, %r36, 4;
	shr.s32 	%r40, %r39, 31;
	shr.u32 	%r41, %r40, 28;
	add.s32 	%r42, %r39, %r41;
	and.b32  	%r43, %r42, 268435440;
	sub.s32 	%r44, %r39, %r43;
	mad.lo.s32 	%r38, %r44, 2000, 100;
	// begin inline asm
	nanosleep.u32 %r38;
	// end inline asm
	shl.b32 	%r45, %r36, 2;
	mul.wide.s32 	%rd28, %r45, 4;
	add.s64 	%rd29, %rd3, %rd28;
	atom.global.exch.b32 	%r46, [%rd29], 0;
	// begin inline asm
	mov.u64 	%rd26, %clock64;
	// end inline asm
	atom.global.inc.u32 	%r47, [%rd29], 99999999;
	setp.gt.s32 	%p4, %r47, 250;
	selp.b64 	%rd30, 4, 0, %p4;
	add.s64 	%rd31, %rd29, %rd30;
	atom.global.inc.u32 	%r48, [%rd31], 99999999;
	setp.gt.s32 	%p5, %r48, 250;
	selp.b64 	%rd32, 4, 0, %p5;
	add.s64 	%rd33, %rd31, %rd32;
	atom.global.inc.u32 	%r49, [%rd33], 99999999;
	setp.gt.s32 	%p6, %r49, 250;
	selp.b64 	%rd34, 4, 0, %p6;
	add.s64 	%rd35, %rd33, %rd34;
	atom.global.inc.u32 	%r50, [%rd35], 99999999;
	setp.gt.s32 	%p7, %r50, 250;
	selp.b64 	%rd36, 4, 0, %p7;
	add.s64 	%rd37, %rd35, %rd36;
	atom.global.inc.u32 	%r51, [%rd37], 99999999;
	setp.gt.s32 	%p8, %r51, 250;
	selp.b64 	%rd38, 4, 0, %p8;
	add.s64 	%rd39, %rd37, %rd38;
	atom.global.inc.u32 	%r52, [%rd39], 99999999;
	setp.gt.s32 	%p9, %r52, 250;
	selp.b64 	%rd40, 4, 0, %p9;
	add.s64 	%rd41, %rd39, %rd40;
	atom.global.inc.u32 	%r53, [%rd41], 99999999;
	setp.gt.s32 	%p10, %r53, 250;
	selp.b64 	%rd42, 4, 0, %p10;
	add.s64 	%rd43, %rd41, %rd42;
	atom.global.inc.u32 	%r54, [%rd43], 99999999;
	setp.gt.s32 	%p11, %r54, 250;
	selp.b64 	%rd44, 4, 0, %p11;
	add.s64 	%rd45, %rd43, %rd44;
	atom.global.inc.u32 	%r55, [%rd45], 99999999;
	setp.gt.s32 	%p12, %r55, 250;
	selp.b64 	%rd46, 4, 0, %p12;
	add.s64 	%rd47, %rd45, %rd46;
	atom.global.inc.u32 	%r56, [%rd47], 99999999;
	setp.gt.s32 	%p13, %r56, 250;
	selp.b64 	%rd48, 4, 0, %p13;
	add.s64 	%rd49, %rd47, %rd48;
	atom.global.inc.u32 	%r57, [%rd49], 99999999;
	setp.gt.s32 	%p14, %r57, 250;
	selp.b64 	%rd50, 4, 0, %p14;
	add.s64 	%rd51, %rd49, %rd50;
	atom.global.inc.u32 	%r58, [%rd51], 99999999;
	setp.gt.s32 	%p15, %r58, 250;
	selp.b64 	%rd52, 4, 0, %p15;
	add.s64 	%rd53, %rd51, %rd52;
	atom.global.inc.u32 	%r59, [%rd53], 99999999;
	setp.gt.s32 	%p16, %r59, 250;
	selp.b64 	%rd54, 4, 0, %p16;
	add.s64 	%rd55, %rd53, %rd54;
	atom.global.inc.u32 	%r60, [%rd55], 99999999;
	setp.gt.s32 	%p17, %r60, 250;
	selp.b64 	%rd56, 4, 0, %p17;
	add.s64 	%rd57, %rd55, %rd56;
	atom.global.inc.u32 	%r61, [%rd57], 99999999;
	setp.gt.s32 	%p18, %r61, 250;
	selp.b64 	%rd58, 4, 0, %p18;
	add.s64 	%rd59, %rd57, %rd58;
	atom.global.inc.u32 	%r62, [%rd59], 99999999;
	setp.gt.s32 	%p19, %r62, 250;
	selp.b64 	%rd60, 4, 0, %p19;
	add.s64 	%rd61, %rd59, %rd60;
	atom.global.inc.u32 	%r63, [%rd61], 99999999;
	setp.gt.s32 	%p20, %r63, 250;
	selp.b64 	%rd62, 4, 0, %p20;
	add.s64 	%rd63, %rd61, %rd62;
	atom.global.inc.u32 	%r64, [%rd63], 99999999;
	setp.gt.s32 	%p21, %r64, 250;
	selp.b64 	%rd64, 4, 0, %p21;
	add.s64 	%rd65, %rd63, %rd64;
	atom.global.inc.u32 	%r65, [%rd65], 99999999;
	setp.gt.s32 	%p22, %r65, 250;
	selp.b64 	%rd66, 4, 0, %p22;
	add.s64 	%rd67, %rd65, %rd66;
	atom.global.inc.u32 	%r66, [%rd67], 99999999;
	setp.gt.s32 	%p23, %r66, 250;
	selp.b64 	%rd68, 4, 0, %p23;
	add.s64 	%rd69, %rd67, %rd68;
	atom.global.inc.u32 	%r67, [%rd69], 99999999;
	setp.gt.s32 	%p24, %r67, 250;
	selp.b64 	%rd70, 4, 0, %p24;
	add.s64 	%rd71, %rd69, %rd70;
	atom.global.inc.u32 	%r68, [%rd71], 99999999;
	setp.gt.s32 	%p25, %r68, 250;
	selp.b64 	%rd72, 4, 0, %p25;
	add.s64 	%rd73, %rd71, %rd72;
	atom.global.inc.u32 	%r69, [%rd73], 99999999;
	setp.gt.s32 	%p26, %r69, 250;
	selp.b64 	%rd74, 4, 0, %p26;
	add.s64 	%rd75, %rd73, %rd74;
	atom.global.inc.u32 	%r70, [%rd75], 99999999;
	setp.gt.s32 	%p27, %r70, 250;
	selp.b64 	%rd76, 4, 0, %p27;
	add.s64 	%rd77, %rd75, %rd76;
	atom.global.inc.u32 	%r71, [%rd77], 99999999;
	setp.gt.s32 	%p28, %r71, 250;
	// begin inline asm
	mov.u64 	%rd27, %clock64;
	// end inline asm
	cvt.u32.u64 	%r72, %rd26;
	cvt.u32.u64 	%r73, %rd27;
	sub.s32 	%r74, %r73, %r72;
	selp.b64 	%rd78, 4, 0, %p28;
	add.s64 	%rd79, %rd77, %rd78;
	st.global.u32 	[%rd79], %r46;
	mul.wide.s32 	%rd80, %r36, 4;
	add.s64 	%rd4, %rd2, %rd80;
	st.global.u32 	[%rd4], %r74;
	atom.global.add.u32 	%r75, [%rd2+804], %r74;
	mov.u32 	%r3, %nctaid.x;
	add.s32 	%r76, %r3, -1;
	atom.global.inc.u32 	%r77, [%rd2+800], %r76;
	setp.ne.s32 	%p29, %r77, %r76;
	@%p29 bra 	$L__BB0_18;
	ld.global.u32 	%r80, [%rd2+804];
	div.u32 	%r4, %r80, %r3;
	ld.global.u32 	%r81, [%rd2];
	setp.le.u32 	%p30, %r81, %r4;
	selp.u32 	%r5, 1, 0, %p30;
	setp.gt.u32 	%p31, %r81, %r4;
	selp.u32 	%r6, 1, 0, %p31;
	and.b32  	%r7, %r3, 3;
	setp.lt.u32 	%p32, %r3, 4;
	mov.b32 	%r166, 0;
	mov.u32 	%r165, %r166;
	mov.u32 	%r164, %r166;
	@%p32 bra 	$L__BB0_7;
	and.b32  	%r166, %r3, 2147483644;
	and.b32  	%r83, %r3, -4;
	neg.s32 	%r161, %r83;
	add.s64 	%rd155, %rd2, 8;
	add.s64 	%rd154, %rd1, 3;
	mov.b32 	%r165, 0;
	mov.u32 	%r164, %r165;
$L__BB0_6:
	ld.global.u32 	%r84, [%rd155+-8];
	setp.gt.s32 	%p33, %r84, %r4;
	selp.b32 	%r85, %r5, %r6, %p33;
	setp.eq.s32 	%p34, %r85, 0;
	xor.b32  	%r86, %r85, 1;
	add.s32 	%r87, %r164, %r86;
	add.s32 	%r88, %r165, %r85;
	selp.b32 	%r89, %r164, %r165, %p34;
	shl.b32 	%r90, %r89, 1;
	or.b32  	%r91, %r90, %r85;
	st.global.u32 	[%rd155+-8], %r91;
	st.global.u8 	[%rd154+-3], %r91;
	ld.global.u32 	%r92, [%rd155+-4];
	setp.gt.s32 	%p35, %r92, %r4;
	selp.b32 	%r93, %r5, %r6, %p35;
	setp.eq.s32 	%p36, %r93, 0;
	xor.b32  	%r94, %r93, 1;
	add.s32 	%r95, %r87, %r94;
	add.s32 	%r96, %r88, %r93;
	selp.b32 	%r97, %r87, %r88, %p36;
	shl.b32 	%r98, %r97, 1;
	or.b32  	%r99, %r98, %r93;
	st.global.u32 	[%rd155+-4], %r99;
	st.global.u8 	[%rd154+-2], %r99;
	ld.global.u32 	%r100, [%rd155];
	setp.gt.s32 	%p37, %r100, %r4;
	selp.b32 	%r101, %r5, %r6, %p37;
	setp.eq.s32 	%p38, %r101, 0;
	xor.b32  	%r102, %r101, 1;
	add.s32 	%r103, %r95, %r102;
	add.s32 	%r104, %r96, %r101;
	selp.b32 	%r105, %r95, %r96, %p38;
	shl.b32 	%r106, %r105, 1;
	or.b32  	%r107, %r106, %r101;
	st.global.u32 	[%rd155], %r107;
	st.global.u8 	[%rd154+-1], %r107;
	ld.global.u32 	%r108, [%rd155+4];
	setp.gt.s32 	%p39, %r108, %r4;
	selp.b32 	%r109, %r5, %r6, %p39;
	setp.eq.s32 	%p40, %r109, 0;
	xor.b32  	%r110, %r109, 1;
	add.s32 	%r164, %r103, %r110;
	add.s32 	%r165, %r104, %r109;
	selp.b32 	%r111, %r103, %r104, %p40;
	shl.b32 	%r112, %r111, 1;
	or.b32  	%r113, %r112, %r109;
	st.global.u32 	[%rd155+4], %r113;
	st.global.u8 	[%rd154], %r113;
	add.s32 	%r161, %r161, 4;
	add.s64 	%rd155, %rd155, 16;
	add.s64 	%rd154, %rd154, 4;
	setp.ne.s32 	%p41, %r161, 0;
	@%p41 bra 	$L__BB0_6;
$L__BB0_7:
	setp.eq.s32 	%p42, %r7, 0;
	@%p42 bra 	$L__BB0_10;
	cvt.u64.u32 	%rd81, %r166;
	add.s64 	%rd157, %rd1, %rd81;
	mul.wide.u32 	%rd82, %r166, 4;
	add.s64 	%rd156, %rd2, %rd82;
	neg.s32 	%r169, %r7;
	mov.u32 	%r170, %r165;
	mov.u32 	%r171, %r164;
$L__BB0_9:
	.pragma "nounroll";
	ld.global.u32 	%r114, [%rd156];
	setp.gt.s32 	%p43, %r114, %r4;
	selp.b32 	%r115, %r5, %r6, %p43;
	setp.eq.s32 	%p44, %r115, 0;
	xor.b32  	%r116, %r115, 1;
	add.s32 	%r164, %r171, %r116;
	add.s32 	%r165, %r170, %r115;
	selp.b32 	%r117, %r171, %r170, %p44;
	shl.b32 	%r118, %r117, 1;
	or.b32  	%r119, %r118, %r115;
	st.global.u32 	[%rd156], %r119;
	st.global.u8 	[%rd157], %r119;
	add.s64 	%rd157, %rd157, 1;
	add.s64 	%rd156, %rd156, 4;
	add.s32 	%r169, %r169, 1;
	setp.ne.s32 	%p45, %r169, 0;
	mov.u32 	%r170, %r165;
	mov.u32 	%r171, %r164;
	@%p45 bra 	$L__BB0_9;
$L__BB0_10:
	st.global.u32 	[%rd2+804], %r4;
	st.global.u32 	[%rd2+812], %r164;
	st.global.u32 	[%rd2+816], %r165;
	min.s32 	%r120, %r164, %r165;
	st.global.u32 	[%rd2+820], %r120;
	and.b64  	%rd83, %rd17, 2097151;
	setp.eq.s64 	%p46, %rd83, 0;
	@%p46 bra 	$L__BB0_12;
	mov.u64 	%rd84, $str$5;
	cvta.global.u64 	%rd85, %rd84;
	mov.u64 	%rd86, $str$1;
	cvta.global.u64 	%rd87, %rd86;
	mov.u64 	%rd88, __unnamed_1;
	cvta.global.u64 	%rd89, %rd88;
	{ // callseq 1, 0
	.param .b64 param0;
	st.param.b64 	[param0], %rd85;
	.param .b64 param1;
	st.param.b64 	[param1], %rd87;
	.param .b32 param2;
	st.param.b32 	[param2], 296;
	.param .b64 param3;
	st.param.b64 	[param3], %rd89;
	.param .b64 param4;
	st.param.b64 	[param4], 1;
	call.uni 
	__assertfail, 
	(
	param0, 
	param1, 
	param2, 
	param3, 
	param4
	);
	} // callseq 1
	bra.uni 	$L__BB0_18;
$L__BB0_12:
	ld.global.u32 	%r123, [%rd4];
	and.b32  	%r30, %r123, 1;
	mov.b32 	%r175, 0;
	mov.b32 	%r174, 4;
$L__BB0_13:
	mov.b32 	%r124, 1;
	shl.b32 	%r125, %r124, %r174;
	cvt.u64.u32 	%rd92, %r125;
	add.s64 	%rd93, %rd3, %rd92;
	atom.global.exch.b32 	%r126, [%rd93], 0;
	// begin inline asm
	mov.u64 	%rd90, %clock64;
	// end inline asm
	atom.global.inc.u32 	%r127, [%rd93], 99999999;
	setp.gt.s32 	%p47, %r127, 250;
	selp.b64 	%rd94, 4, 0, %p47;
	add.s64 	%rd95, %rd93, %rd94;
	atom.global.inc.u32 	%r128, [%rd95], 99999999;
	setp.gt.s32 	%p48, %r128, 250;
	selp.b64 	%rd96, 4, 0, %p48;
	add.s64 	%rd97, %rd95, %rd96;
	atom.global.inc.u32 	%r129, [%rd97], 99999999;
	setp.gt.s32 	%p49, %r129, 250;
	selp.b64 	%rd98, 4, 0, %p49;
	add.s64 	%rd99, %rd97, %rd98;
	atom.global.inc.u32 	%r130, [%rd99], 99999999;
	setp.gt.s32 	%p50, %r130, 250;
	selp.b64 	%rd100, 4, 0, %p50;
	add.s64 	%rd101, %rd99, %rd100;
	atom.global.inc.u32 	%r131, [%rd101], 99999999;
	setp.gt.s32 	%p51, %r131, 250;
	selp.b64 	%rd102, 4, 0, %p51;
	add.s64 	%rd103, %rd101, %rd102;
	atom.global.inc.u32 	%r132, [%rd103], 99999999;
	setp.gt.s32 	%p52, %r132, 250;
	selp.b64 	%rd104, 4, 0, %p52;
	add.s64 	%rd105, %rd103, %rd104;
	atom.global.inc.u32 	%r133, [%rd105], 99999999;
	setp.gt.s32 	%p53, %r133, 250;
	selp.b64 	%rd106, 4, 0, %p53;
	add.s64 	%rd107, %rd105, %rd106;
	atom.global.inc.u32 	%r134, [%rd107], 99999999;
	setp.gt.s32 	%p54, %r134, 250;
	selp.b64 	%rd108, 4, 0, %p54;
	add.s64 	%rd109, %rd107, %rd108;
	atom.global.inc.u32 	%r135, [%rd109], 99999999;
	setp.gt.s32 	%p55, %r135, 250;
	selp.b64 	%rd110, 4, 0, %p55;
	add.s64 	%rd111, %rd109, %rd110;
	atom.global.inc.u32 	%r136, [%rd111], 99999999;
	setp.gt.s32 	%p56, %r136, 250;
	selp.b64 	%rd112, 4, 0, %p56;
	add.s64 	%rd113, %rd111, %rd112;
	atom.global.inc.u32 	%r137, [%rd113], 99999999;
	setp.gt.s32 	%p57, %r137, 250;
	selp.b64 	%rd114, 4, 0, %p57;
	add.s64 	%rd115, %rd113, %rd114;
	atom.global.inc.u32 	%r138, [%rd115], 99999999;
	setp.gt.s32 	%p58, %r138, 250;
	selp.b64 	%rd116, 4, 0, %p58;
	add.s64 	%rd117, %rd115, %rd116;
	atom.global.inc.u32 	%r139, [%rd117], 99999999;
	setp.gt.s32 	%p59, %r139, 250;
	selp.b64 	%rd118, 4, 0, %p59;
	add.s64 	%rd119, %rd117, %rd118;
	atom.global.inc.u32 	%r140, [%rd119], 99999999;
	setp.gt.s32 	%p60, %r140, 250;
	selp.b64 	%rd120, 4, 0, %p60;
	add.s64 	%rd121, %rd119, %rd120;
	atom.global.inc.u32 	%r141, [%rd121], 99999999;
	setp.gt.s32 	%p61, %r141, 250;
	selp.b64 	%rd122, 4, 0, %p61;
	add.s64 	%rd123, %rd121, %rd122;
	atom.global.inc.u32 	%r142, [%rd123], 99999999;
	setp.gt.s32 	%p62, %r142, 250;
	selp.b64 	%rd124, 4, 0, %p62;
	add.s64 	%rd125, %rd123, %rd124;
	atom.global.inc.u32 	%r143, [%rd125], 99999999;
	setp.gt.s32 	%p63, %r143, 250;
	selp.b64 	%rd126, 4, 0, %p63;
	add.s64 	%rd127, %rd125, %rd126;
	atom.global.inc.u32 	%r144, [%rd127], 99999999;
	setp.gt.s32 	%p64, %r144, 250;
	selp.b64 	%rd128, 4, 0, %p64;
	add.s64 	%rd129, %rd127, %rd128;
	atom.global.inc.u32 	%r145, [%rd129], 99999999;
	setp.gt.s32 	%p65, %r145, 250;
	selp.b64 	%rd130, 4, 0, %p65;
	add.s64 	%rd131, %rd129, %rd130;
	atom.global.inc.u32 	%r146, [%rd131], 99999999;
	setp.gt.s32 	%p66, %r146, 250;
	selp.b64 	%rd132, 4, 0, %p66;
	add.s64 	%rd133, %rd131, %rd132;
	atom.global.inc.u32 	%r147, [%rd133], 99999999;
	setp.gt.s32 	%p67, %r147, 250;
	selp.b64 	%rd134, 4, 0, %p67;
	add.s64 	%rd135, %rd133, %rd134;
	atom.global.inc.u32 	%r148, [%rd135], 99999999;
	setp.gt.s32 	%p68, %r148, 250;
	selp.b64 	%rd136, 4, 0, %p68;
	add.s64 	%rd137, %rd135, %rd136;
	atom.global.inc.u32 	%r149, [%rd137], 99999999;
	setp.gt.s32 	%p69, %r149, 250;
	selp.b64 	%rd138, 4, 0, %p69;
	add.s64 	%rd139, %rd137, %rd138;
	atom.global.inc.u32 	%r150, [%rd139], 99999999;
	setp.gt.s32 	%p70, %r150, 250;
	selp.b64 	%rd140, 4, 0, %p70;
	add.s64 	%rd141, %rd139, %rd140;
	atom.global.inc.u32 	%r151, [%rd141], 99999999;
	setp.gt.s32 	%p71, %r151, 250;
	// begin inline asm
	mov.u64 	%rd91, %clock64;
	// end inline asm
	cvt.u32.u64 	%r152, %rd90;
	cvt.u32.u64 	%r153, %rd91;
	sub.s32 	%r154, %r153, %r152;
	selp.b64 	%rd142, 4, 0, %p71;
	add.s64 	%rd143, %rd141, %rd142;
	st.global.u32 	[%rd143], %r126;
	setp.lt.s32 	%p72, %r4, %r154;
	selp.b32 	%r155, %r5, %r6, %p72;
	setp.eq.s32 	%p73, %r155, %r30;
	selp.b32 	%r156, 0, %r125, %p73;
	or.b32  	%r175, %r156, %r175;
	add.s32 	%r174, %r174, 1;
	setp.ne.s32 	%p74, %r174, 21;
	@%p74 bra 	$L__BB0_13;
	st.global.u32 	[%rd2+808], %r175;
	and.b32  	%r157, %r175, 8190;
	setp.eq.s32 	%p75, %r157, 4096;
	@%p75 bra 	$L__BB0_18;
	add.u64 	%rd144, %SP, 0;
	add.u64 	%rd145, %SPL, 0;
	mov.b32 	%r158, 4096;
	st.local.v2.u32 	[%rd145], {%r158, %r175};
	mov.u64 	%rd146, $str$7;
	cvta.global.u64 	%rd147, %rd146;
	{ // callseq 2, 0
	.param .b64 param0;
	st.param.b64 	[param0], %rd147;
	.param .b64 param1;
	st.param.b64 	[param1], %rd144;
	.param .b32 retval0;
	call.uni (retval0), 
	vprintf, 
	(
	param0, 
	param1
	);
	ld.param.b32 	%r159, [retval0];
	} // callseq 2
	mov.u64 	%rd148, $str$5;
	cvta.global.u64 	%rd149, %rd148;
	mov.u64 	%rd150, $str$1;
	cvta.global.u64 	%rd151, %rd150;
	mov.u64 	%rd152, __unnamed_1;
	cvta.global.u64 	%rd153, %rd152;
	{ // callseq 3, 0
	.param .b64 param0;
	st.param.b64 	[param0], %rd149;
	.param .b64 param1;
	st.param.b64 	[param1], %rd151;
	.param .b32 param2;
	st.param.b32 	[param2], 316;
	.param .b64 param3;
	st.param.b64 	[param3], %rd153;
	.param .b64 param4;
	st.param.b64 	[param4], 1;
	call.uni 
	__assertfail, 
	(
	param0, 
	param1, 
	param2, 
	param3, 
	param4
	);
	} // callseq 3
	bra.uni 	$L__BB0_18;
$L__BB0_16:
	setp.lt.u32 	%p2, %r1, 32;
	@%p2 bra 	$L__BB0_18;
	mov.b32 	%r35, 10000;
	// begin inline asm
	nanosleep.u32 %r35;
	// end inline asm
$L__BB0_18:
	ret;

}
	// .globl	_Z17test_page_latencyPjS_Phi
.visible .entry _Z17test_page_latencyPjS_Phi(
	.param .u64 .ptr .align 1 _Z17test_page_latencyPjS_Phi_param_0,
	.param .u64 .ptr .align 1 _Z17test_page_latencyPjS_Phi_param_1,
	.param .u64 .ptr .align 1 _Z17test_page_latencyPjS_Phi_param_2,
	.param .u32 _Z17test_page_latencyPjS_Phi_param_3
)
{
	.reg .pred 	%p<30>;
	.reg .b32 	%r<42>;
	.reg .b64 	%rd<91>;

	ld.param.u64 	%rd7, [_Z17test_page_latencyPjS_Phi_param_0];
	ld.param.u64 	%rd8, [_Z17test_page_latencyPjS_Phi_param_1];
	ld.param.u64 	%rd9, [_Z17test_page_latencyPjS_Phi_param_2];
	ld.param.u32 	%r6, [_Z17test_page_latencyPjS_Phi_param_3];
	mov.u32 	%r7, %tid.x;
	setp.ne.s32 	%p1, %r7, 0;
	@%p1 bra 	$L__BB1_4;
	cvta.to.global.u64 	%rd10, %rd8;
	// begin inline asm
	mov.u32 %r8, %smid;

	// end inline asm
	mul.wide.s32 	%rd11, %r8, 4;
	add.s64 	%rd12, %rd10, %rd11;
	ld.global.u32 	%r9, [%rd12];
	and.b32  	%r1, %r9, 1;
	ld.global.u32 	%r2, [%rd10+804];
	setp.lt.s32 	%p2, %r6, 1;
	@%p2 bra 	$L__BB1_4;
	neg.s32 	%r41, %r6;
	cvta.to.global.u64 	%rd90, %rd7;
	cvta.to.global.u64 	%rd89, %rd9;
$L__BB1_3:
	atom.global.exch.b32 	%r10, [%rd90], 0;
	// begin inline asm
	mov.u64 	%rd13, %clock64;
	// end inline asm
	atom.global.inc.u32 	%r11, [%rd90], 99999999;
	setp.gt.s32 	%p3, %r11, 250;
	selp.b64 	%rd15, 4, 0, %p3;
	add.s64 	%rd16, %rd90, %rd15;
	atom.global.inc.u32 	%r12, [%rd16], 99999999;
	setp.gt.s32 	%p4, %r12, 250;
	selp.b64 	%rd17, 4, 0, %p4;
	add.s64 	%rd18, %rd15, %rd17;
	add.s64 	%rd19, %rd90, %rd18;
	atom.global.inc.u32 	%r13, [%rd19], 99999999;
	setp.gt.s32 	%p5, %r13, 250;
	selp.b64 	%rd20, 4, 0, %p5;
	add.s64 	%rd21, %rd18, %rd20;
	add.s64 	%rd22, %rd90, %rd21;
	atom.global.inc.u32 	%r14, [%rd22], 99999999;
	setp.gt.s32 	%p6, %r14, 250;
	selp.b64 	%rd23, 4, 0, %p6;
	add.s64 	%rd24, %rd21, %rd23;
	add.s64 	%rd25, %rd90, %rd24;
	atom.global.inc.u32 	%r15, [%rd25], 99999999;
	setp.gt.s32 	%p7, %r15, 250;
	selp.b64 	%rd26, 4, 0, %p7;
	add.s64 	%rd27, %rd24, %rd26;
	add.s64 	%rd28, %rd90, %rd27;
	atom.global.inc.u32 	%r16, [%rd28], 99999999;
	setp.gt.s32 	%p8, %r16, 250;
	selp.b64 	%rd29, 4, 0, %p8;
	add.s64 	%rd30, %rd27, %rd29;
	add.s64 	%rd31, %rd90, %rd30;
	atom.global.inc.u32 	%r17, [%rd31], 99999999;
	setp.gt.s32 	%p9, %r17, 250;
	selp.b64 	%rd32, 4, 0, %p9;
	add.s64 	%rd33, %rd30, %rd32;
	add.s64 	%rd34, %rd90, %rd33;
	atom.global.inc.u32 	%r18, [%rd34], 99999999;
	setp.gt.s32 	%p10, %r18, 250;
	selp.b64 	%rd35, 4, 0, %p10;
	add.s64 	%rd36, %rd33, %rd35;
	add.s64 	%rd37, %rd90, %rd36;
	atom.global.inc.u32 	%r19, [%rd37], 99999999;
	setp.gt.s32 	%p11, %r19, 250;
	selp.b64 	%rd38, 4, 0, %p11;
	add.s64 	%rd39, %rd36, %rd38;
	add.s64 	%rd40, %rd90, %rd39;
	atom.global.inc.u32 	%r20, [%rd40], 99999999;
	setp.gt.s32 	%p12, %r20, 250;
	selp.b64 	%rd41, 4, 0, %p12;
	add.s64 	%rd42, %rd39, %rd41;
	add.s64 	%rd43, %rd90, %rd42;
	atom.global.inc.u32 	%r21, [%rd43], 99999999;
	setp.gt.s32 	%p13, %r21, 250;
	selp.b64 	%rd44, 4, 0, %p13;
	add.s64 	%rd45, %rd42, %rd44;
	add.s64 	%rd46, %rd90, %rd45;
	atom.global.inc.u32 	%r22, [%rd46], 99999999;
	setp.gt.s32 	%p14, %r22, 250;
	selp.b64 	%rd47, 4, 0, %p14;
	add.s64 	%rd48, %rd45, %rd47;
	add.s64 	%rd49, %rd90, %rd48;
	atom.global.inc.u32 	%r23, [%rd49], 99999999;
	setp.gt.s32 	%p15, %r23, 250;
	selp.b64 	%rd50, 4, 0, %p15;
	add.s64 	%rd51, %rd48, %rd50;
	add.s64 	%rd52, %rd90, %rd51;
	atom.global.inc.u32 	%r24, [%rd52], 99999999;
	setp.gt.s32 	%p16, %r24, 250;
	selp.b64 	%rd53, 4, 0, %p16;
	add.s64 	%rd54, %rd51, %rd53;
	add.s64 	%rd55, %rd90, %rd54;
	atom.global.inc.u32 	%r25, [%rd55], 99999999;
	setp.gt.s32 	%p17, %r25, 250;
	selp.b64 	%rd56, 4, 0, %p17;
	add.s64 	%rd57, %rd54, %rd56;
	add.s64 	%rd58, %rd90, %rd57;
	atom.global.inc.u32 	%r26, [%rd58], 99999999;
	setp.gt.s32 	%p18, %r26, 250;
	selp.b64 	%rd59, 4, 0, %p18;
	add.s64 	%rd60, %rd57, %rd59;
	add.s64 	%rd61, %rd90, %rd60;
	atom.global.inc.u32 	%r27, [%rd61], 99999999;
	setp.gt.s32 	%p19, %r27, 250;
	selp.b64 	%rd62, 4, 0, %p19;
	add.s64 	%rd63, %rd60, %rd62;
	add.s64 	%rd64, %rd90, %rd63;
	atom.global.inc.u32 	%r28, [%rd64], 99999999;
	setp.gt.s32 	%p20, %r28, 250;
	selp.b64 	%rd65, 4, 0, %p20;
	add.s64 	%rd66, %rd63, %rd65;
	add.s64 	%rd67, %rd90, %rd66;
	atom.global.inc.u32 	%r29, [%rd67], 99999999;
	setp.gt.s32 	%p21, %r29, 250;
	selp.b64 	%rd68, 4, 0, %p21;
	add.s64 	%rd69, %rd66, %rd68;
	add.s64 	%rd70, %rd90, %rd69;
	atom.global.inc.u32 	%r30, [%rd70], 99999999;
	setp.gt.s32 	%p22, %r30, 250;
	selp.b64 	%rd71, 4, 0, %p22;
	add.s64 	%rd72, %rd69, %rd71;
	add.s64 	%rd73, %rd90, %rd72;
	atom.global.inc.u32 	%r31, [%rd73], 99999999;
	setp.gt.s32 	%p23, %r31, 250;
	selp.b64 	%rd74, 4, 0, %p23;
	add.s64 	%rd75, %rd72, %rd74;
	add.s64 	%rd76, %rd90, %rd75;
	atom.global.inc.u32 	%r32, [%rd76], 99999999;
	setp.gt.s32 	%p24, %r32, 250;
	selp.b64 	%rd77, 4, 0, %p24;
	add.s64 	%rd78, %rd75, %rd77;
	add.s64 	%rd79, %rd90, %rd78;
	atom.global.inc.u32 	%r33, [%rd79], 99999999;
	setp.gt.s32 	%p25, %r33, 250;
	selp.b64 	%rd80, 4, 0, %p25;
	add.s64 	%rd81, %rd78, %rd80;
	add.s64 	%rd82, %rd90, %rd81;
	atom.global.inc.u32 	%r34, [%rd82], 99999999;
	setp.gt.s32 	%p26, %r34, 250;
	selp.b64 	%rd83, 4, 0, %p26;
	add.s64 	%rd84, %rd81, %rd83;
	add.s64 	%rd85, %rd90, %rd84;
	atom.global.inc.u32 	%r35, [%rd85], 99999999;
	setp.gt.s32 	%p27, %r35, 250;
	// begin inline asm
	mov.u64 	%rd14, %clock64;
	// end inline asm
	cvt.u32.u64 	%r36, %rd13;
	cvt.u32.u64 	%r37, %rd14;
	sub.s32 	%r38, %r37, %r36;
	selp.b64 	%rd86, 4, 0, %p27;
	add.s64 	%rd87, %rd84, %rd86;
	add.s64 	%rd88, %rd90, %rd87;
	st.global.u32 	[%rd88], %r10;
	setp.lt.s32 	%p28, %r2, %r38;
	selp.u32 	%r39, 1, 0, %p28;
	xor.b32  	%r40, %r1, %r39;
	st.global.u8 	[%rd89], %r40;
	add.s32 	%r41, %r41, 1;
	setp.ne.s32 	%p29, %r41, 0;
	add.s64 	%rd90, %rd90, 2097152;
	add.s64 	%rd89, %rd89, 1;
	@%p29 bra 	$L__BB1_3;
$L__BB1_4:
	ret;

}
	// .globl	_Z27test_single_address_latencyPjS_
.visible .entry _Z27test_single_address_latencyPjS_(
	.param .u64 .ptr .align 1 _Z27test_single_address_latencyPjS__param_0,
	.param .u64 .ptr .align 1 _Z27test_single_address_latencyPjS__param_1
)
{
	.local .align 8 .b8 	__local_depot2[24];
	.reg .b64 	%SP;
	.reg .b64 	%SPL;
	.reg .pred 	%p<33>;
	.reg .b32 	%r<42>;
	.reg .b64 	%rd<70>;

	mov.u64 	%SPL, __local_depot2;
	cvta.local.u64 	%SP, %SPL;
	ld.param.u64 	%rd1, [_Z27test_single_address_latencyPjS__param_0];
	ld.param.u64 	%rd2, [_Z27test_single_address_latencyPjS__param_1];
	mov.u32 	%r1, %tid.x;
	setp.ne.s32 	%p1, %r1, 0;
	@%p1 bra 	$L__BB2_3;
	// begin inline asm
	mov.u32 %r3, %smid;

	// end inline asm
	setp.ne.s32 	%p3, %r3, 0;
	@%p3 bra 	$L__BB2_5;
	cvta.to.global.u64 	%rd5, %rd1;
	add.u64 	%rd6, %SP, 0;
	add.u64 	%rd7, %SPL, 0;
	atom.global.exch.b32 	%r4, [%rd5], 0;
	// begin inline asm
	mov.u64 	%rd3, %clock64;
	// end inline asm
	atom.global.inc.u32 	%r5, [%rd5], 99999999;
	setp.gt.s32 	%p4, %r5, 250;
	selp.u32 	%r6, 1, 0, %p4;
	mul.wide.u32 	%rd8, %r6, 4;
	add.s64 	%rd9, %rd5, %rd8;
	atom.global.inc.u32 	%r7, [%rd9], 99999999;
	setp.gt.s32 	%p5, %r7, 250;
	selp.b64 	%rd10, 4, 0, %p5;
	add.s64 	%rd11, %rd9, %rd10;
	atom.global.inc.u32 	%r8, [%rd11], 99999999;
	setp.gt.s32 	%p6, %r8, 250;
	selp.b64 	%rd12, 4, 0, %p6;
	add.s64 	%rd13, %rd11, %rd12;
	atom.global.inc.u32 	%r9, [%rd13], 99999999;
	setp.gt.s32 	%p7, %r9, 250;
	selp.b64 	%rd14, 4, 0, %p7;
	add.s64 	%rd15, %rd13, %rd14;
	atom.global.inc.u32 	%r10, [%rd15], 99999999;
	setp.gt.s32 	%p8, %r10, 250;
	selp.b64 	%rd16, 4, 0, %p8;
	add.s64 	%rd17, %rd15, %rd16;
	atom.global.inc.u32 	%r11, [%rd17], 99999999;
	setp.gt.s32 	%p9, %r11, 250;
	selp.b64 	%rd18, 4, 0, %p9;
	add.s64 	%rd19, %rd17, %rd18;
	atom.global.inc.u32 	%r12, [%rd19], 99999999;
	setp.gt.s32 	%p10, %r12, 250;
	selp.b64 	%rd20, 4, 0, %p10;
	add.s64 	%rd21, %rd19, %rd20;
	atom.global.inc.u32 	%r13, [%rd21], 99999999;
	setp.gt.s32 	%p11, %r13, 250;
	selp.b64 	%rd22, 4, 0, %p11;
	add.s64 	%rd23, %rd21, %rd22;
	atom.global.inc.u32 	%r14, [%rd23], 99999999;
	setp.gt.s32 	%p12, %r14, 250;
	selp.b64 	%rd24, 4, 0, %p12;
	add.s64 	%rd25, %rd23, %rd24;
	atom.global.inc.u32 	%r15, [%rd25], 99999999;
	setp.gt.s32 	%p13, %r15, 250;
	selp.b64 	%rd26, 4, 0, %p13;
	add.s64 	%rd27, %rd25, %rd26;
	atom.global.inc.u32 	%r16, [%rd27], 99999999;
	setp.gt.s32 	%p14, %r16, 250;
	selp.b64 	%rd28, 4, 0, %p14;
	add.s64 	%rd29, %rd27, %rd28;
	atom.global.inc.u32 	%r17, [%rd29], 99999999;
	setp.gt.s32 	%p15, %r17, 250;
	selp.b64 	%rd30, 4, 0, %p15;
	add.s64 	%rd31, %rd29, %rd30;
	atom.global.inc.u32 	%r18, [%rd31], 99999999;
	setp.gt.s32 	%p16, %r18, 250;
	selp.b64 	%rd32, 4, 0, %p16;
	add.s64 	%rd33, %rd31, %rd32;
	atom.global.inc.u32 	%r19, [%rd33], 99999999;
	setp.gt.s32 	%p17, %r19, 250;
	selp.b64 	%rd34, 4, 0, %p17;
	add.s64 	%rd35, %rd33, %rd34;
	atom.global.inc.u32 	%r20, [%rd35], 99999999;
	setp.gt.s32 	%p18, %r20, 250;
	selp.b64 	%rd36, 4, 0, %p18;
	add.s64 	%rd37, %rd35, %rd36;
	atom.global.inc.u32 	%r21, [%rd37], 99999999;
	setp.gt.s32 	%p19, %r21, 250;
	selp.b64 	%rd38, 4, 0, %p19;
	add.s64 	%rd39, %rd37, %rd38;
	atom.global.inc.u32 	%r22, [%rd39], 99999999;
	setp.gt.s32 	%p20, %r22, 250;
	selp.b64 	%rd40, 4, 0, %p20;
	add.s64 	%rd41, %rd39, %rd40;
	atom.global.inc.u32 	%r23, [%rd41], 99999999;
	setp.gt.s32 	%p21, %r23, 250;
	selp.b64 	%rd42, 4, 0, %p21;
	add.s64 	%rd43, %rd41, %rd42;
	atom.global.inc.u32 	%r24, [%rd43], 99999999;
	setp.gt.s32 	%p22, %r24, 250;
	selp.b64 	%rd44, 4, 0, %p22;
	add.s64 	%rd45, %rd43, %rd44;
	atom.global.inc.u32 	%r25, [%rd45], 99999999;
	setp.gt.s32 	%p23, %r25, 250;
	selp.b64 	%rd46, 4, 0, %p23;
	add.s64 	%rd47, %rd45, %rd46;
	atom.global.inc.u32 	%r26, [%rd47], 99999999;
	setp.gt.s32 	%p24, %r26, 250;
	selp.b64 	%rd48, 4, 0, %p24;
	add.s64 	%rd49, %rd47, %rd48;
	atom.global.inc.u32 	%r27, [%rd49], 99999999;
	setp.gt.s32 	%p25, %r27, 250;
	selp.b64 	%rd50, 4, 0, %p25;
	add.s64 	%rd51, %rd49, %rd50;
	atom.global.inc.u32 	%r28, [%rd51], 99999999;
	setp.gt.s32 	%p26, %r28, 250;
	selp.b64 	%rd52, 4, 0, %p26;
	add.s64 	%rd53, %rd51, %rd52;
	atom.global.inc.u32 	%r29, [%rd53], 99999999;
	setp.gt.s32 	%p27, %r29, 250;
	selp.b64 	%rd54, 4, 0, %p27;
	add.s64 	%rd55, %rd53, %rd54;
	atom.global.inc.u32 	%r30, [%rd55], 99999999;
	setp.gt.s32 	%p28, %r30, 250;
	// begin inline asm
	mov.u64 	%rd4, %clock64;
	// end inline asm
	cvt.u32.u64 	%r31, %rd3;
	cvt.u32.u64 	%r32, %rd4;
	sub.s32 	%r33, %r32, %r31;
	selp.b64 	%rd56, 4, 0, %p28;
	add.s64 	%rd57, %rd55, %rd56;
	st.global.u32 	[%rd57], %r4;
	cvta.to.global.u64 	%rd58, %rd2;
	ld.global.u32 	%r34, [%rd58+804];
	shr.u64 	%rd59, %rd1, 21;
	shr.u64 	%rd60, %rd1, 24;
	xor.b64  	%rd61, %rd59, %rd60;
	cvt.u32.u64 	%r35, %rd60;
	cvt.u32.u64 	%r36, %rd59;
	xor.b32  	%r37, %r36, %r35;
	and.b32  	%r38, %r37, 1;
	setp.lt.s32 	%p29, %r34, %r33;
	selp.u32 	%r39, 1, 0, %p29;
	and.b64  	%rd62, %rd61, 1;
	setp.eq.b64 	%p30, %rd62, 1;
	setp.ge.s32 	%p31, %r34, %r33;
	xor.pred  	%p32, %p31, %p30;
	mov.u64 	%rd63, $str$11;
	cvta.global.u64 	%rd64, %rd63;
	mov.u64 	%rd65, $str$10;
	cvta.global.u64 	%rd66, %rd65;
	selp.b64 	%rd67, %rd66, %rd64, %p32;
	st.local.v2.u32 	[%rd7], {%r33, %r34};
	st.local.v2.u32 	[%rd7+8], {%r39, %r38};
	st.local.u64 	[%rd7+16], %rd67;
	mov.u64 	%rd68, $str$12;
	cvta.global.u64 	%rd69, %rd68;
	{ // callseq 4, 0
	.param .b64 param0;
	st.param.b64 	[param0], %rd69;
	.param .b64 param1;
	st.param.b64 	[param1], %rd6;
	.param .b32 retval0;
	call.uni (retval0), 
	vprintf, 
	(
	param0, 
	param1
	);
	ld.param.b32 	%r40, [retval0];
	} // callseq 4
	bra.uni 	$L__BB2_5;
$L__BB2_3:
	setp.lt.u32 	%p2, %r1, 32;
	@%p2 bra 	$L__BB2_5;
	mov.b32 	%r2, 10000;
	// begin inline asm
	nanosleep.u32 %r2;
	// end inline asm
$L__BB2_5:
	ret;

}
	// .globl	_Z17side_aware_memcpyILb1ELi4EjEvP5uint4PKS0_T1_ii15param_sm_side_t
.visible .entry _Z17side_aware_memcpyILb1ELi4EjEvP5uint4PKS0_T1_ii15param_sm_side_t(
	.param .u64 .ptr .align 1 _Z17side_aware_memcpyILb1ELi4EjEvP5uint4PKS0_T1_ii15param_sm_side_t_param_0,
	.param .u64 .ptr .align 1 _Z17side_aware_memcpyILb1ELi4EjEvP5uint4PKS0_T1_ii15param_sm_side_t_param_1,
	.param .u32 _Z17side_aware_memcpyILb1ELi4EjEvP5uint4PKS0_T1_ii15param_sm_side_t_param_2,
	.param .u32 _Z17side_aware_memcpyILb1ELi4EjEvP5uint4PKS0_T1_ii15param_sm_side_t_param_3,
	.param .u32 _Z17side_aware_memcpyILb1ELi4EjEvP5uint4PKS0_T1_ii15param_sm_side_t_param_4,
	.param .align 1 .b8 _Z17side_aware_memcpyILb1ELi4EjEvP5uint4PKS0_T1_ii15param_sm_side_t_param_5[200]
)
.maxntid 1024
.minnctapersm 1
.maxclusterrank 1
{
	.reg .pred 	%p<12>;
	.reg .b16 	%rs<6>;
	.reg .b32 	%r<91>;
	.reg .b64 	%rd<30>;

	ld.param.u64 	%rd3, [_Z17side_aware_memcpyILb1ELi4EjEvP5uint4PKS0_T1_ii15param_sm_side_t_param_0];
	ld.param.u64 	%rd4, [_Z17side_aware_memcpyILb1ELi4EjEvP5uint4PKS0_T1_ii15param_sm_side_t_param_1];
	ld.param.u32 	%r17, [_Z17side_aware_memcpyILb1ELi4EjEvP5uint4PKS0_T1_ii15param_sm_side_t_param_2];
	ld.param.u32 	%r18, [_Z17side_aware_memcpyILb1ELi4EjEvP5uint4PKS0_T1_ii15param_sm_side_t_param_3];
	ld.param.u32 	%r19, [_Z17side_aware_memcpyILb1ELi4EjEvP5uint4PKS0_T1_ii15param_sm_side_t_param_4];
	mov.b64 	%rd5, _Z17side_aware_memcpyILb1ELi4EjEvP5uint4PKS0_T1_ii15param_sm_side_t_param_5;
	mov.u64 	%rd6, %rd5;
	cvta.to.global.u64 	%rd1, %rd3;
	cvta.to.global.u64 	%rd2, %rd4;
	// begin inline asm
	mov.u32 %r20, %smid;

	// end inline asm
	cvt.s64.s32 	%rd7, %r20;
	add.s64 	%rd8, %rd6, %rd7;
	ld.param.u8 	%rs2, [%rd8];
	and.b16  	%rs1, %rs2, 1;
	cvt.u32.u16 	%r1, %rs1;
	shr.u16 	%rs3, %rs2, 1;
	cvt.u32.u16 	%r2, %rs3;
	setp.gt.s32 	%p1, %r19, %r2;
	@%p1 bra 	$L__BB3_2;
	mov.b32 	%r21, 1000;
	// begin inline asm
	nanosleep.u32 %r21;
	// end inline asm
	bra.uni 	$L__BB3_12;
$L__BB3_2:
	mov.u32 	%r22, %ntid.x;
	shr.u32 	%r23, %r22, 8;
	mov.u32 	%r3, %tid.x;
	shr.u32 	%r24, %r3, 8;
	shl.b32 	%r25, %r3, 4;
	and.b32  	%r4, %r25, 4080;
	mul.lo.s32 	%r5, %r19, %r23;
	mad.lo.s32 	%r89, %r23, %r2, %r24;
	shr.u32 	%r7, %r17, 15;
	setp.ge.u32 	%p2, %r89, %r7;
	@%p2 bra 	$L__BB3_5;
	shl.b32 	%r26, %r89, 15;
	or.b32  	%r90, %r26, %r4;
	shl.b32 	%r9, %r5, 15;
$L__BB3_4:
	and.b32  	%r27, %r90, %r18;
	popc.b32 	%r28, %r27;
	and.b32  	%r29, %r28, 1;
	xor.b32  	%r30, %r29, %r1;
	shl.b32 	%r31, %r30, 12;
	add.s32 	%r32, %r31, %r90;
	cvt.u64.u32 	%rd9, %r32;
	add.s64 	%rd10, %rd2, %rd9;
	ld.global.nc.v4.u32 	{%r33, %r34, %r35, %r36}, [%rd10];
	add.s32 	%r37, %r90, 8192;
	and.b32  	%r38, %r37, %r18;
	popc.b32 	%r39, %r38;
	and.b32  	%r40, %r39, 1;
	xor.b32  	%r41, %r40, %r1;
	shl.b32 	%r42, %r41, 12;
	add.s32 	%r43, %r42, %r37;
	cvt.u64.u32 	%rd11, %r43;
	add.s64 	%rd12, %rd2, %rd11;
	ld.global.nc.v4.u32 	{%r44, %r45, %r46, %r47}, [%rd12];
	add.s32 	%r48, %r90, 16384;
	and.b32  	%r49, %r48, %r18;
	popc.b32 	%r50, %r49;
	and.b32  	%r51, %r50, 1;
	xor.b32  	%r52, %r51, %r1;
	shl.b32 	%r53, %r52, 12;
	add.s32 	%r54, %r53, %r48;
	cvt.u64.u32 	%rd13, %r54;
	add.s64 	%rd14, %rd2, %rd13;
	ld.global.nc.v4.u32 	{%r55, %r56, %r57, %r58}, [%rd14];
	add.s32 	%r59, %r90, 24576;
	and.b32  	%r60, %r59, %r18;
	popc.b32 	%r61, %r60;
	and.b32  	%r62, %r61, 1;
	xor.b32  	%r63, %r62, %r1;
	shl.b32 	%r64, %r63, 12;
	add.s32 	%r65, %r64, %r59;
	cvt.u64.u32 	%rd15, %r65;
	add.s64 	%rd16, %rd2, %rd15;
	ld.global.nc.v4.u32 	{%r66, %r67, %r68, %r69}, [%rd16];
	add.s64 	%rd17, %rd1, %rd9;
	st.global.v4.u32 	[%rd17], {%r33, %r34, %r35, %r36};
	add.s64 	%rd18, %rd1, %rd11;
	st.global.v4.u32 	[%rd18], {%r44, %r45, %r46, %r47};
	add.s64 	%rd19, %rd1, %rd13;
	st.global.v4.u32 	[%rd19], {%r55, %r56, %r57, %r58};
	add.s64 	%rd20, %rd1, %rd15;
	st.global.v4.u32 	[%rd20], {%r66, %r67, %r68, %r69};
	add.s32 	%r89, %r89, %r5;
	add.s32 	%r90, %r9, %r90;
	setp.lt.u32 	%p3, %r89, %r7;
	@%p3 bra 	$L__BB3_4;
$L__BB3_5:
	setp.gt.u32 	%p4, %r3, 255;
	@%p4 bra 	$L__BB3_12;
	shr.u32 	%r70, %r17, 13;
	shl.b32 	%r71, %r7, 2;
	add.s32 	%r72, %r71, %r19;
	sub.s32 	%r73, %r70, %r72;
	add.s32 	%r74, %r73, %r2;
	add.s32 	%r14, %r74, 1;
	setp.lt.s32 	%p5, %r14, 0;
	@%p5 bra 	$L__BB3_9;
	and.b32  	%r77, %r17, -32768;
	shl.b32 	%r78, %r14, 13;
	or.b32  	%r79, %r77, %r4;
	add.s32 	%r80, %r79, %r78;
	and.b32  	%r81, %r80, %r18;
	popc.b32 	%r82, %r81;
	and.b32  	%r83, %r82, 1;
	setp.eq.s32 	%p10, %r83, %r1;
	or.b32  	%r84, %r80, 4096;
	selp.b32 	%r15, %r80, %r84, %p10;
	cvt.u64.u32 	%rd24, %r15;
	add.s64 	%rd25, %rd24, 16;
	cvt.u64.u32 	%rd26, %r17;
	setp.gt.u64 	%p11, %rd25, %rd26;
	@%p11 bra 	$L__BB3_12;
	add.s64 	%rd28, %rd1, %rd24;
	add.s64 	%rd29, %rd2, %rd24;
	ld.global.nc.v4.u32 	{%r85, %r86, %r87, %r88}, [%rd29];
	st.global.v4.u32 	[%rd28], {%r85, %r86, %r87, %r88};
	bra.uni 	$L__BB3_12;
$L__BB3_9:
	setp.ne.s32 	%p6, %r14, -1;
	setp.ne.s16 	%p7, %rs1, 0;
	or.pred  	%p8, %p7, %p6;
	@%p8 bra 	$L__BB3_12;
	add.s32 	%r75, %r17, %r3;
	and.b32  	%r76, %r17, 15;
	sub.s32 	%r16, %r75, %r76;
	setp.ge.u32 	%p9, %r16, %r17;
	@%p9 bra 	$L__BB3_12;
	cvt.u64.u32 	%rd21, %r16;
	add.s64 	%rd22, %rd2, %rd21;
	ld.global.nc.u8 	%rs4, [%rd22];
	cvt.u16.u8 	%rs5, %rs4;
	add.s64 	%rd23, %rd1, %rd21;
	st.global.u8 	[%rd23], %rs5;
$L__BB3_12:
	ret;

}
	// .globl	_Z17side_aware_memcpyILb1ELi4EmEvP5uint4PKS0_T1_ii15param_sm_side_t
.visible .entry _Z17side_aware_memcpyILb1ELi4EmEvP5uint4PKS0_T1_ii15param_sm_side_t(
	.param .u64 .ptr .align 1 _Z17side_aware_memcpyILb1ELi4EmEvP5uint4PKS0_T1_ii15param_sm_side_t_param_0,
	.param .u64 .ptr .align 1 _Z17side_aware_memcpyILb1ELi4EmEvP5uint4PKS0_T1_ii15param_sm_side_t_param_1,
	.param .u64 _Z17side_aware_memcpyILb1ELi4EmEvP5uint4PKS0_T1_ii15param_sm_side_t_param_2,
	.param .u32 _Z17side_aware_memcpyILb1ELi4EmEvP5uint4PKS0_T1_ii15param_sm_side_t_param_3,
	.param .u32 _Z17side_aware_memcpyILb1ELi4EmEvP5uint4PKS0_T1_ii15param_sm_side_t_param_4,
	.param .align 1 .b8 _Z17side_aware_memcpyILb1ELi4EmEvP5uint4PKS0_T1_ii15param_sm_side_t_param_5[200]
)
.maxntid 1024
.minnctapersm 1
.maxclusterrank 1
{
	.reg .pred 	%p<12>;
	.reg .b16 	%rs<6>;
	.reg .b32 	%r<76>;
	.reg .b64 	%rd<46>;

	ld.param.u64 	%rd10, [_Z17side_aware_memcpyILb1ELi4EmEvP5uint4PKS0_T1_ii15param_sm_side_t_param_0];
	ld.param.u64 	%rd11, [_Z17side_aware_memcpyILb1ELi4EmEvP5uint4PKS0_T1_ii15param_sm_side_t_param_1];
	ld.param.u64 	%rd9, [_Z17side_aware_memcpyILb1ELi4EmEvP5uint4PKS0_T1_ii15param_sm_side_t_param_2];
	ld.param.u32 	%r13, [_Z17side_aware_memcpyILb1ELi4EmEvP5uint4PKS0_T1_ii15param_sm_side_t_param_3];
	ld.param.u32 	%r14, [_Z17side_aware_memcpyILb1ELi4EmEvP5uint4PKS0_T1_ii15param_sm_side_t_param_4];
	mov.b64 	%rd12, _Z17side_aware_memcpyILb1ELi4EmEvP5uint4PKS0_T1_ii15param_sm_side_t_param_5;
	mov.u64 	%rd13, %rd12;
	cvta.to.global.u64 	%rd1, %rd10;
	cvta.to.global.u64 	%rd2, %rd11;
	// begin inline asm
	mov.u32 %r15, %smid;

	// end inline asm
	cvt.s64.s32 	%rd14, %r15;
	add.s64 	%rd15, %rd13, %rd14;
	ld.param.u8 	%rs2, [%rd15];
	and.b16  	%rs1, %rs2, 1;
	cvt.u32.u16 	%r1, %rs1;
	shr.u16 	%rs3, %rs2, 1;
	cvt.u32.u16 	%r2, %rs3;
	setp.gt.s32 	%p1, %r14, %r2;
	@%p1 bra 	$L__BB4_2;
	mov.b32 	%r16, 1000;
	// begin inline asm
	nanosleep.u32 %r16;
	// end inline asm
	bra.uni 	$L__BB4_12;
$L__BB4_2:
	mov.u32 	%r17, %ntid.x;
	shr.u32 	%r18, %r17, 8;
	mov.u32 	%r3, %tid.x;
	shr.u32 	%r19, %r3, 8;
	shl.b32 	%r20, %r3, 4;
	and.b32  	%r4, %r20, 4080;
	mul.lo.s32 	%r5, %r14, %r18;
	mad.lo.s32 	%r75, %r18, %r2, %r19;
	shr.u64 	%rd16, %rd9, 13;
	cvt.u32.u64 	%r7, %rd16;
	shr.u32 	%r8, %r7, 2;
	setp.ge.u32 	%p2, %r75, %r8;
	@%p2 bra 	$L__BB4_5;
	shl.b32 	%r21, %r75, 15;
	or.b32  	%r22, %r21, %r4;
	cvt.u64.u32 	%rd45, %r22;
	mul.wide.u32 	%rd4, %r5, 32768;
$L__BB4_4:
	cvt.u32.u64 	%r23, %rd45;
	and.b32  	%r24, %r13, %r23;
	popc.b32 	%r25, %r24;
	and.b32  	%r26, %r25, 1;
	xor.b32  	%r27, %r26, %r1;
	shl.b32 	%r28, %r27, 12;
	cvt.u64.u32 	%rd17, %r28;
	add.s64 	%rd18, %rd45, %rd17;
	add.s64 	%rd19, %rd2, %rd18;
	ld.global.nc.v4.u32 	{%r29, %r30, %r31, %r32}, [%rd19];
	add.s32 	%r33, %r23, 8192;
	and.b32  	%r34, %r13, %r33;
	popc.b32 	%r35, %r34;
	and.b32  	%r36, %r35, 1;
	xor.b32  	%r37, %r36, %r1;
	shl.b32 	%r38, %r37, 12;
	cvt.u64.u32 	%rd20, %r38;
	add.s64 	%rd21, %rd45, %rd20;
	add.s64 	%rd22, %rd2, %rd21;
	ld.global.nc.v4.u32 	{%r39, %r40, %r41, %r42}, [%rd22+8192];
	add.s32 	%r43, %r23, 16384;
	and.b32  	%r44, %r13, %r43;
	popc.b32 	%r45, %r44;
	and.b32  	%r46, %r45, 1;
	xor.b32  	%r47, %r46, %r1;
	shl.b32 	%r48, %r47, 12;
	cvt.u64.u32 	%rd23, %r48;
	add.s64 	%rd24, %rd45, %rd23;
	add.s64 	%rd25, %rd2, %rd24;
	ld.global.nc.v4.u32 	{%r49, %r50, %r51, %r52}, [%rd25+16384];
	add.s32 	%r53, %r23, 24576;
	and.b32  	%r54, %r13, %r53;
	popc.b32 	%r55, %r54;
	and.b32  	%r56, %r55, 1;
	xor.b32  	%r57, %r56, %r1;
	shl.b32 	%r58, %r57, 12;
	cvt.u64.u32 	%rd26, %r58;
	add.s64 	%rd27, %rd45, %rd26;
	add.s64 	%rd28, %rd2, %rd27;
	ld.global.nc.v4.u32 	{%r59, %r60, %r61, %r62}, [%rd28+24576];
	add.s64 	%rd29, %rd1, %rd18;
	st.global.v4.u32 	[%rd29], {%r29, %r30, %r31, %r32};
	add.s64 	%rd30, %rd1, %rd21;
	st.global.v4.u32 	[%rd30+8192], {%r39, %r40, %r41, %r42};
	add.s64 	%rd31, %rd1, %rd24;
	st.global.v4.u32 	[%rd31+16384], {%r49, %r50, %r51, %r52};
	add.s64 	%rd32, %rd1, %rd27;
	st.global.v4.u32 	[%rd32+24576], {%r59, %r60, %r61, %r62};
	add.s32 	%r75, %r75, %r5;
	add.s64 	%rd45, %rd4, %rd45;
	setp.lt.u32 	%p3, %r75, %r8;
	@%p3 bra 	$L__BB4_4;
$L__BB4_5:
	setp.gt.u32 	%p4, %r3, 255;
	@%p4 bra 	$L__BB4_12;
	and.b32  	%r11, %r7, -4;
	add.s32 	%r63, %r14, %r11;
	sub.s32 	%r64, %r7, %r63;
	add.s32 	%r65, %r64, %r2;
	add.s32 	%r12, %r65, 1;
	setp.lt.s32 	%p5, %r12, 0;
	@%p5 bra 	$L__BB4_9;
	add.s32 	%r66, %r12, %r11;
	mul.wide.u32 	%rd38, %r66, 8192;
	cvt.u64.u32 	%rd39, %r4;
	or.b64  	%rd40, %rd38, %rd39;
	cvt.u32.u64 	%r67, %rd40;
	and.b32  	%r68, %r13, %r67;
	popc.b32 	%r69, %r68;
	and.b32  	%r70, %r69, 1;
	setp.eq.s32 	%p10, %r70, %r1;
	or.b64  	%rd41, %rd40, 4096;
	selp.b64 	%rd7, %rd40, %rd41, %p10;
	add.s64 	%rd42, %rd7, 16;
	setp.gt.u64 	%p11, %rd42, %rd9;
	@%p11 bra 	$L__BB4_12;
	add.s64 	%rd43, %rd1, %rd7;
	add.s64 	%rd44, %rd2, %rd7;
	ld.global.nc.v4.u32 	{%r71, %r72, %r73, %r74}, [%rd44];
	st.global.v4.u32 	[%rd43], {%r71, %r72, %r73, %r74};
	bra.uni 	$L__BB4_12;
$L__BB4_9:
	setp.ne.s32 	%p6, %r12, -1;
	setp.ne.s16 	%p7, %rs1, 0;
	or.pred  	%p8, %p7, %p6;
	@%p8 bra 	$L__BB4_12;
	cvt.u64.u32 	%rd33, %r3;
	add.s64 	%rd34, %rd9, %rd33;
	and.b64  	%rd35, %rd9, 15;
	sub.s64 	%rd8, %rd34, %rd35;
	setp.ge.u64 	%p9, %rd8, %rd9;
	@%p9 bra 	$L__BB4_12;
	add.s64 	%rd36, %rd2, %rd8;
	ld.global.nc.u8 	%rs4, [%rd36];
	cvt.u16.u8 	%rs5, %rs4;
	add.s64 	%rd37, %rd1, %rd8;
	st.global.u8 	[%rd37], %rs5;
$L__BB4_12:
	ret;

}
	// .globl	_Z17side_aware_memcpyILb0ELi4EjEvP5uint4PKS0_T1_ii15param_sm_side_t
.visible .entry _Z17side_aware_memcpyILb0ELi4EjEvP5uint4PKS0_T1_ii15param_sm_side_t(
	.param .u64 .ptr .align 1 _Z17side_aware_memcpyILb0ELi4EjEvP5uint4PKS0_T1_ii15param_sm_side_t_param_0,
	.param .u64 .ptr .align 1 _Z17side_aware_memcpyILb0ELi4EjEvP5uint4PKS0_T1_ii15param_sm_side_t_param_1,
	.param .u32 _Z17side_aware_memcpyILb0ELi4EjEvP5uint4PKS0_T1_ii15param_sm_side_t_param_2,
	.param .u32 _Z17side_aware_memcpyILb0ELi4EjEvP5uint4PKS0_T1_ii15param_sm_side_t_param_3,
	.param .u32 _Z17side_aware_memcpyILb0ELi4EjEvP5uint4PKS0_T1_ii15param_sm_side_t_param_4,
	.param .align 1 .b8 _Z17side_aware_memcpyILb0ELi4EjEvP5uint4PKS0_T1_ii15param_sm_side_t_param_5[200]
)
.maxntid 1024
.minnctapersm 1
.maxclusterrank 1
{
	.reg .pred 	%p<12>;
	.reg .b16 	%rs<5>;
	.reg .b32 	%r<97>;
	.reg .b64 	%rd<30>;

	ld.param.u64 	%rd4, [_Z17side_aware_memcpyILb0ELi4EjEvP5uint4PKS0_T1_ii15param_sm_side_t_param_0];
	ld.param.u64 	%rd3, [_Z17side_aware_memcpyILb0ELi4EjEvP5uint4PKS0_T1_ii15param_sm_side_t_param_1];
	ld.param.u32 	%r18, [_Z17side_aware_memcpyILb0ELi4EjEvP5uint4PKS0_T1_ii15param_sm_side_t_param_2];
	ld.param.u32 	%r19, [_Z17side_aware_memcpyILb0ELi4EjEvP5uint4PKS0_T1_ii15param_sm_side_t_param_3];
	ld.param.u32 	%r20, [_Z17side_aware_memcpyILb0ELi4EjEvP5uint4PKS0_T1_ii15param_sm_side_t_param_4];
	mov.b64 	%rd5, _Z17side_aware_memcpyILb0ELi4EjEvP5uint4PKS0_T1_ii15param_sm_side_t_param_5;
	mov.u64 	%rd6, %rd5;
	cvta.to.global.u64 	%rd1, %rd4;
	cvta.to.global.u64 	%rd2, %rd3;
	// begin inline asm
	mov.u32 %r21, %smid;

	// end inline asm
	cvt.s64.s32 	%rd7, %r21;
	add.s64 	%rd8, %rd6, %rd7;
	ld.param.u8 	%rs2, [%rd8];
	and.b16  	%rs1, %rs2, 1;
	cvt.u32.u16 	%r1, %rs1;
	shr.u16 	%rs3, %rs2, 1;
	cvt.u32.u16 	%r2, %rs3;
	setp.gt.s32 	%p1, %r20, %r2;
	@%p1 bra 	$L__BB5_2;
	mov.b32 	%r22, 1000;
	// begin inline asm
	nanosleep.u32 %r22;
	// end inline asm
	bra.uni 	$L__BB5_12;
$L__BB5_2:
	mov.u32 	%r23, %ntid.x;
	shr.u32 	%r24, %r23, 8;
	mov.u32 	%r3, %tid.x;
	shr.u32 	%r25, %r3, 8;
	shl.b32 	%r26, %r3, 4;
	and.b32  	%r4, %r26, 4080;
	mul.lo.s32 	%r5, %r20, %r24;
	mad.lo.s32 	%r95, %r24, %r2, %r25;
	shr.u32 	%r7, %r18, 15;
	cvt.u32.u64 	%r8, %rd3;
	setp.ge.u32 	%p2, %r95, %r7;
	@%p2 bra 	$L__BB5_5;
	shl.b32 	%r27, %r95, 15;
	or.b32  	%r96, %r27, %r4;
	shl.b32 	%r10, %r5, 15;
$L__BB5_4:
	add.s32 	%r28, %r96, %r8;
	and.b32  	%r29, %r28, %r19;
	popc.b32 	%r30, %r29;
	and.b32  	%r31, %r30, 1;
	xor.b32  	%r32, %r31, %r1;
	shl.b32 	%r33, %r32, 12;
	add.s32 	%r34, %r33, %r96;
	cvt.u64.u32 	%rd9, %r34;
	add.s64 	%rd10, %rd2, %rd9;
	ld.global.v4.u32 	{%r35, %r36, %r37, %r38}, [%rd10];
	add.s32 	%r39, %r28, 8192;
	and.b32  	%r40, %r39, %r19;
	popc.b32 	%r41, %r40;
	and.b32  	%r42, %r41, 1;
	xor.b32  	%r43, %r42, %r1;
	shl.b32 	%r44, %r43, 12;
	add.s32 	%r45, %r96, %r44;
	add.s32 	%r46, %r45, 8192;
	cvt.u64.u32 	%rd11, %r46;
	add.s64 	%rd12, %rd2, %rd11;
	ld.global.v4.u32 	{%r47, %r48, %r49, %r50}, [%rd12];
	add.s32 	%r51, %r28, 16384;
	and.b32  	%r52, %r51, %r19;
	popc.b32 	%r53, %r52;
	and.b32  	%r54, %r53, 1;
	xor.b32  	%r55, %r54, %r1;
	shl.b32 	%r56, %r55, 12;
	add.s32 	%r57, %r96, %r56;
	add.s32 	%r58, %r57, 16384;
	cvt.u64.u32 	%rd13, %r58;
	add.s64 	%rd14, %rd2, %rd13;
	ld.global.v4.u32 	{%r59, %r60, %r61, %r62}, [%rd14];
	add.s32 	%r63, %r28, 24576;
	and.b32  	%r64, %r63, %r19;
	popc.b32 	%r65, %r64;
	and.b32  	%r66, %r65, 1;
	xor.b32  	%r67, %r66, %r1;
	shl.b32 	%r68, %r67, 12;
	add.s32 	%r69, %r96, %r68;
	add.s32 	%r70, %r69, 24576;
	cvt.u64.u32 	%rd15, %r70;
	add.s64 	%rd16, %rd2, %rd15;
	ld.global.v4.u32 	{%r71, %r72, %r73, %r74}, [%rd16];
	add.s64 	%rd17, %rd1, %rd9;
	st.global.v4.u32 	[%rd17], {%r35, %r36, %r37, %r38};
	add.s64 	%rd18, %rd1, %rd11;
	st.global.v4.u32 	[%rd18], {%r47, %r48, %r49, %r50};
	add.s64 	%rd19, %rd1, %rd13;
	st.global.v4.u32 	[%rd19], {%r59, %r60, %r61, %r62};
	add.s64 	%rd20, %rd1, %rd15;
	st.global.v4.u32 	[%rd20], {%r71, %r72, %r73, %r74};
	add.s32 	%r95, %r95, %r5;
	add.s32 	%r96, %r10, %r96;
	setp.lt.u32 	%p3, %r95, %r7;
	@%p3 bra 	$L__BB5_4;
$L__BB5_5:
	setp.gt.u32 	%p4, %r3, 255;
	@%p4 bra 	$L__BB5_12;
	shr.u32 	%r75, %r18, 13;
	shl.b32 	%r76, %r7, 2;
	add.s32 	%r77, %r76, %r20;
	sub.s32 	%r78, %r75, %r77;
	add.s32 	%r79, %r78, %r2;
	add.s32 	%r15, %r79, 1;
	setp.lt.s32 	%p5, %r15, 0;
	@%p5 bra 	$L__BB5_9;
	and.b32  	%r82, %r18, -32768;
	shl.b32 	%r83, %r15, 13;
	or.b32  	%r84, %r82, %r4;
	add.s32 	%r85, %r84, %r83;
	add.s32 	%r86, %r85, %r8;
	and.b32  	%r87, %r86, %r19;
	popc.b32 	%r88, %r87;
	and.b32  	%r89, %r88, 1;
	setp.eq.s32 	%p10, %r89, %r1;
	or.b32  	%r90, %r85, 4096;
	selp.b32 	%r16, %r85, %r90, %p10;
	cvt.u64.u32 	%rd24, %r16;
	add.s64 	%rd25, %rd24, 16;
	cvt.u64.u32 	%rd26, %r18;
	setp.gt.u64 	%p11, %rd25, %rd26;
	@%p11 bra 	$L__BB5_12;
	add.s64 	%rd28, %rd1, %rd24;
	add.s64 	%rd29, %rd2, %rd24;
	ld.global.v4.u32 	{%r91, %r92, %r93, %r94}, [%rd29];
	st.global.v4.u32 	[%rd28], {%r91, %r92, %r93, %r94};
	bra.uni 	$L__BB5_12;
$L__BB5_9:
	setp.ne.s32 	%p6, %r15, -1;
	setp.ne.s16 	%p7, %rs1, 0;
	or.pred  	%p8, %p7, %p6;
	@%p8 bra 	$L__BB5_12;
	add.s32 	%r80, %r18, %r3;
	and.b32  	%r81, %r18, 15;
	sub.s32 	%r17, %r80, %r81;
	setp.ge.u32 	%p9, %r17, %r18;
	@%p9 bra 	$L__BB5_12;
	cvt.u64.u32 	%rd21, %r17;
	add.s64 	%rd22, %rd2, %rd21;
	ld.global.u8 	%rs4, [%rd22];
	add.s64 	%rd23, %rd1, %rd21;
	st.global.u8 	[%rd23], %rs4;
$L__BB5_12:
	ret;

}
	// .globl	_Z17side_aware_memcpyILb0ELi4EmEvP5uint4PKS0_T1_ii15param_sm_side_t
.visible .entry _Z17side_aware_memcpyILb0ELi4EmEvP5uint4PKS0_T1_ii15param_sm_side_t(
	.param .u64 .ptr .align 1 _Z17side_aware_memcpyILb0ELi4EmEvP5uint4PKS0_T1_ii15param_sm_side_t_param_0,
	.param .u64 .ptr .align 1 _Z17side_aware_memcpyILb0ELi4EmEvP5uint4PKS0_T1_ii15param_sm_side_t_param_1,
	.param .u64 _Z17side_aware_memcpyILb0ELi4EmEvP5uint4PKS0_T1_ii15param_sm_side_t_param_2,
	.param .u32 _Z17side_aware_memcpyILb0ELi4EmEvP5uint4PKS0_T1_ii15param_sm_side_t_param_3,
	.param .u32 _Z17side_aware_memcpyILb0ELi4EmEvP5uint4PKS0_T1_ii15param_sm_side_t_param_4,
	.param .align 1 .b8 _Z17side_aware_memcpyILb0ELi4EmEvP5uint4PKS0_T1_ii15param_sm_side_t_param_5[200]
)
.maxntid 1024
.minnctapersm 1
.maxclusterrank 1
{
	.reg .pred 	%p<12>;
	.reg .b16 	%rs<5>;
	.reg .b32 	%r<80>;
	.reg .b64 	%rd<46>;

	ld.param.u64 	%rd11, [_Z17side_aware_memcpyILb0ELi4EmEvP5uint4PKS0_T1_ii15param_sm_side_t_param_0];
	ld.param.u64 	%rd9, [_Z17side_aware_memcpyILb0ELi4EmEvP5uint4PKS0_T1_ii15param_sm_side_t_param_1];
	ld.param.u64 	%rd10, [_Z17side_aware_memcpyILb0ELi4EmEvP5uint4PKS0_T1_ii15param_sm_side_t_param_2];
	ld.param.u32 	%r13, [_Z17side_aware_memcpyILb0ELi4EmEvP5uint4PKS0_T1_ii15param_sm_side_t_param_3];
	ld.param.u32 	%r14, [_Z17side_aware_memcpyILb0ELi4EmEvP5uint4PKS0_T1_ii15param_sm_side_t_param_4];
	mov.b64 	%rd12, _Z17side_aware_memcpyILb0ELi4EmEvP5uint4PKS0_T1_ii15param_sm_side_t_param_5;
	mov.u64 	%rd13, %rd12;
	cvta.to.global.u64 	%rd1, %rd11;
	cvta.to.global.u64 	%rd2, %rd9;
	// begin inline asm
	mov.u32 %r15, %smid;

	// end inline asm
	cvt.s64.s32 	%rd14, %r15;
	add.s64 	%rd15, %rd13, %rd14;
	ld.param.u8 	%rs2, [%rd15];
	and.b16  	%rs1, %rs2, 1;
	cvt.u32.u16 	%r1, %rs1;
	shr.u16 	%rs3, %rs2, 1;
	cvt.u32.u16 	%r2, %rs3;
	setp.gt.s32 	%p1, %r14, %r2;
	@%p1 bra 	$L__BB6_2;
	mov.b32 	%r16, 1000;
	// begin inline asm
	nanosleep.u32 %r16;
	// end inline asm
	bra.uni 	$L__BB6_12;
$L__BB6_2:
	mov.u32 	%r17, %ntid.x;
	shr.u32 	%r18, %r17, 8;
	mov.u32 	%r3, %tid.x;
	shr.u32 	%r19, %r3, 8;
	shl.b32 	%r20, %r3, 4;
	and.b32  	%r4, %r20, 4080;
	mul.lo.s32 	%r5, %r14, %r18;
	mad.lo.s32 	%r79, %r18, %r2, %r19;
	shr.u64 	%rd16, %rd10, 13;
	cvt.u32.u64 	%r7, %rd16;
	shr.u32 	%r8, %r7, 2;
	setp.ge.u32 	%p2, %r79, %r8;
	@%p2 bra 	$L__BB6_5;
	shl.b32 	%r21, %r79, 15;
	or.b32  	%r22, %r21, %r4;
	cvt.u64.u32 	%rd45, %r22;
	mul.wide.u32 	%rd4, %r5, 32768;
$L__BB6_4:
	cvt.u32.u64 	%r23, %rd9;
	cvt.u32.u64 	%r24, %rd45;
	add.s32 	%r25, %r24, %r23;
	and.b32  	%r26, %r13, %r25;
	popc.b32 	%r27, %r26;
	and.b32  	%r28, %r27, 1;
	xor.b32  	%r29, %r28, %r1;
	shl.b32 	%r30, %r29, 12;
	cvt.u64.u32 	%rd17, %r30;
	add.s64 	%rd18, %rd45, %rd17;
	add.s64 	%rd19, %rd2, %rd18;
	ld.global.v4.u32 	{%r31, %r32, %r33, %r34}, [%rd19];
	add.s32 	%r35, %r25, 8192;
	and.b32  	%r36, %r13, %r35;
	popc.b32 	%r37, %r36;
	and.b32  	%r38, %r37, 1;
	xor.b32  	%r39, %r38, %r1;
	shl.b32 	%r40, %r39, 12;
	cvt.u64.u32 	%rd20, %r40;
	add.s64 	%rd21, %rd45, %rd20;
	add.s64 	%rd22, %rd2, %rd21;
	ld.global.v4.u32 	{%r41, %r42, %r43, %r44}, [%rd22+8192];
	add.s32 	%r45, %r25, 16384;
	and.b32  	%r46, %r13, %r45;
	popc.b32 	%r47, %r46;
	and.b32  	%r48, %r47, 1;
	xor.b32  	%r49, %r48, %r1;
	shl.b32 	%r50, %r49, 12;
	cvt.u64.u32 	%rd23, %r50;
	add.s64 	%rd24, %rd45, %rd23;
	add.s64 	%rd25, %rd2, %rd24;
	ld.global.v4.u32 	{%r51, %r52, %r53, %r54}, [%rd25+16384];
	add.s32 	%r55, %r25, 24576;
	and.b32  	%r56, %r13, %r55;
	popc.b32 	%r57, %r56;
	and.b32  	%r58, %r57, 1;
	xor.b32  	%r59, %r58, %r1;
	shl.b32 	%r60, %r59, 12;
	cvt.u64.u32 	%rd26, %r60;
	add.s64 	%rd27, %rd45, %rd26;
	add.s64 	%rd28, %rd2, %rd27;
	ld.global.v4.u32 	{%r61, %r62, %r63, %r64}, [%rd28+24576];
	add.s64 	%rd29, %rd1, %rd18;
	st.global.v4.u32 	[%rd29], {%r31, %r32, %r33, %r34};
	add.s64 	%rd30, %rd1, %rd21;
	st.global.v4.u32 	[%rd30+8192], {%r41, %r42, %r43, %r44};
	add.s64 	%rd31, %rd1, %rd24;
	st.global.v4.u32 	[%rd31+16384], {%r51, %r52, %r53, %r54};
	add.s64 	%rd32, %rd1, %rd27;
	st.global.v4.u32 	[%rd32+24576], {%r61, %r62, %r63, %r64};
	add.s32 	%r79, %r79, %r5;
	add.s64 	%rd45, %rd4, %rd45;
	setp.lt.u32 	%p3, %r79, %r8;
	@%p3 bra 	$L__BB6_4;
$L__BB6_5:
	setp.gt.u32 	%p4, %r3, 255;
	@%p4 bra 	$L__BB6_12;
	and.b32  	%r11, %r7, -4;
	add.s32 	%r65, %r14, %r11;
	sub.s32 	%r66, %r7, %r65;
	add.s32 	%r67, %r66, %r2;
	add.s32 	%r12, %r67, 1;
	setp.lt.s32 	%p5, %r12, 0;
	@%p5 bra 	$L__BB6_9;
	add.s32 	%r68, %r12, %r11;
	mul.wide.u32 	%rd38, %r68, 8192;
	cvt.u64.u32 	%rd39, %r4;
	or.b64  	%rd40, %rd38, %rd39;
	cvt.u32.u64 	%r69, %rd40;
	cvt.u32.u64 	%r70, %rd9;
	add.s32 	%r71, %r69, %r70;
	and.b32  	%r72, %r13, %r71;
	popc.b32 	%r73, %r72;
	and.b32  	%r74, %r73, 1;
	setp.eq.s32 	%p10, %r74, %r1;
	or.b64  	%rd41, %rd40, 4096;
	selp.b64 	%rd7, %rd40, %rd41, %p10;
	add.s64 	%rd42, %rd7, 16;
	setp.gt.u64 	%p11, %rd42, %rd10;
	@%p11 bra 	$L__BB6_12;
	add.s64 	%rd43, %rd1, %rd7;
	add.s64 	%rd44, %rd2, %rd7;
	ld.global.v4.u32 	{%r75, %r76, %r77, %r78}, [%rd44];
	st.global.v4.u32 	[%rd43], {%r75, %r76, %r77, %r78};
	bra.uni 	$L__BB6_12;
$L__BB6_9:
	setp.ne.s32 	%p6, %r12, -1;
	setp.ne.s16 	%p7, %rs1, 0;
	or.pred  	%p8, %p7, %p6;
	@%p8 bra 	$L__BB6_12;
	cvt.u64.u32 	%rd33, %r3;
	add.s64 	%rd34, %rd10, %rd33;
	and.b64  	%rd35, %rd10, 15;
	sub.s64 	%rd8, %rd34, %rd35;
	setp.ge.u64 	%p9, %rd8, %rd10;
	@%p9 bra 	$L__BB6_12;
	add.s64 	%rd36, %rd2, %rd8;
	ld.global.u8 	%rs4, [%rd36];
	add.s64 	%rd37, %rd1, %rd8;
	st.global.u8 	[%rd37], %rs4;
$L__BB6_12:
	ret;

}


// ===== COMPILED SASS (sm_100) =====

	.target	sm_100

	.elftype	@"ET_EXEC"


//--------------------- .note.nv.tkinfo           --------------------------
	.section	.note.nv.tkinfo,"",@"SHT_NOTE"
	.sectionflags	@"SHF_NOTE_NV_TKINFO"
	.tkinfo
        /*0018*/ 	.word	0x00000002
        /*0030*/ 	.string	""
        /*0030*/ 	.string	"ptxas"
        /*0030*/ 	.string	"Cuda compilation tools, release 13.0, V13.0.88"
        /*0030*/ 	.string	"Build cuda_13.0.r13.0/compiler.36424714_0"
        /*0030*/ 	.string	"-arch sm_100 -m 64 "



//--------------------- .note.nv.cuinfo           --------------------------
	.section	.note.nv.cuinfo,"",@"SHT_NOTE"
	.sectionflags	@"SHF_NOTE_NV_CUINFO"
        /*0018*/ 	.short	0x0002
        /*001a*/ 	.short	0x0064
        /*001c*/ 	.short	0x0082
	.zero		2


//--------------------- .nv.info                  --------------------------
	.section	.nv.info,"",@"SHT_CUDA_INFO"
	.align	4


	//----- nvinfo : EIATTR_REGCOUNT
	.align		4
        /*0000*/ 	.byte	0x04, 0x2f
        /*0002*/ 	.short	(.L_9 - .L_8)
	.align		4
.L_8:
        /*0004*/ 	.word	index@(_Z14init_side_infoPjS_Ph)
        /*0008*/ 	.word	0x00000020


	//----- nvinfo : EIATTR_FRAME_SIZE
	.align		4
.L_9:
        /*000c*/ 	.byte	0x04, 0x11
        /*000e*/ 	.short	(.L_11 - .L_10)
	.align		4
.L_10:
        /*0010*/ 	.word	index@(_Z14init_side_infoPjS_Ph)
        /*0014*/ 	.word	0x00000008


	//----- nvinfo : EIATTR_REGCOUNT
	.align		4
.L_11:
        /*0018*/ 	.byte	0x04, 0x2f
        /*001a*/ 	.short	(.L_13 - .L_12)
	.align		4
.L_12:
        /*001c*/ 	.word	index@(_Z17test_page_latencyPjS_Phi)
        /*0020*/ 	.word	0x00000012


	//----- nvinfo : EIATTR_FRAME_SIZE
	.align		4
.L_13:
        /*0024*/ 	.byte	0x04, 0x11
        /*0026*/ 	.short	(.L_15 - .L_14)
	.align		4
.L_14:
        /*0028*/ 	.word	index@(_Z17test_page_latencyPjS_Phi)
        /*002c*/ 	.word	0x00000000


	//----- nvinfo : EIATTR_REGCOUNT
	.align		4
.L_15:
        /*0030*/ 	.byte	0x04, 0x2f
        /*0032*/ 	.short	(.L_17 - .L_16)
	.align		4
.L_16:
        /*0034*/ 	.word	index@(_Z27test_single_address_latencyPjS_)
        /*0038*/ 	.word	0x00000018


	//----- nvinfo : EIATTR_FRAME_SIZE
	.align		4
.L_17:
        /*003c*/ 	.byte	0x04, 0x11
        /*003e*/ 	.short	(.L_19 - .L_18)
	.align		4
.L_18:
        /*0040*/ 	.word	index@(_Z27test_single_address_latencyPjS_)
        /*0044*/ 	.word	0x00000018


	//----- nvinfo : EIATTR_REGCOUNT
	.align		4
.L_19:
        /*0048*/ 	.byte	0x04, 0x2f
        /*004a*/ 	.short	(.L_21 - .L_20)
	.align		4
.L_20:
        /*004c*/ 	.word	index@(_Z17side_aware_memcpyILb1ELi4EjEvP5uint4PKS0_T1_ii15param_sm_side_t)
        /*0050*/ 	.word	0x00000025


	//----- nvinfo : EIATTR_FRAME_SIZE
	.align		4
.L_21:
        /*0054*/ 	.byte	0x04, 0x11
        /*0056*/ 	.short	(.L_23 - .L_22)
	.align		4
.L_22:
        /*0058*/ 	.word	index@(_Z17side_aware_memcpyILb1ELi4EjEvP5uint4PKS0_T1_ii15param_sm_side_t)
        /*005c*/ 	.word	0x00000000


	//----- nvinfo : EIATTR_REGCOUNT
	.align		4
.L_23:
        /*0060*/ 	.byte	0x04, 0x2f
        /*0062*/ 	.short	(.L_25 - .L_24)
	.align		4
.L_24:
        /*0064*/ 	.word	index@(_Z17side_aware_memcpyILb1ELi4EmEvP5uint4PKS0_T1_ii15param_sm_side_t)
        /*0068*/ 	.word	0x0000002a


	//----- nvinfo : EIATTR_FRAME_SIZE
	.align		4
.L_25:
        /*006c*/ 	.byte	0x04, 0x11
        /*006e*/ 	.short	(.L_27 - .L_26)
	.align		4
.L_26:
        /*0070*/ 	.word	index@(_Z17side_aware_memcpyILb1ELi4EmEvP5uint4PKS0_T1_ii15param_sm_side_t)
        /*0074*/ 	.word	0x00000000


	//----- nvinfo : EIATTR_REGCOUNT
	.align		4
.L_27:
        /*0078*/ 	.byte	0x04, 0x2f
        /*007a*/ 	.short	(.L_29 - .L_28)
	.align		4
.L_28:
        /*007c*/ 	.word	index@(_Z17side_aware_memcpyILb0ELi4EjEvP5uint4PKS0_T1_ii15param_sm_side_t)
        /*0080*/ 	.word	0x00000025


	//----- nvinfo : EIATTR_FRAME_SIZE
	.align		4
.L_29:
        /*0084*/ 	.byte	0x04, 0x11
        /*0086*/ 	.short	(.L_31 - .L_30)
	.align		4
.L_30:
        /*0088*/ 	.word	index@(_Z17side_aware_memcpyILb0ELi4EjEvP5uint4PKS0_T1_ii15param_sm_side_t)
        /*008c*/ 	.word	0x00000000


	//----- nvinfo : EIATTR_REGCOUNT
	.align		4
.L_31:
        /*0090*/ 	.byte	0x04, 0x2f
        /*0092*/ 	.short	(.L_33 - .L_32)
	.align		4
.L_32:
        /*0094*/ 	.word	index@(_Z17side_aware_memcpyILb0ELi4EmEvP5uint4PKS0_T1_ii15param_sm_side_t)
        /*0098*/ 	.word	0x0000002a


	//----- nvinfo : EIATTR_FRAME_SIZE
	.align		4
.L_33:
        /*009c*/ 	.byte	0x04, 0x11
        /*009e*/ 	.short	(.L_35 - .L_34)
	.align		4
.L_34:
        /*00a0*/ 	.word	index@(_Z17side_aware_memcpyILb0ELi4EmEvP5uint4PKS0_T1_ii15param_sm_side_t)
        /*00a4*/ 	.word	0x00000000


	//----- nvinfo : EIATTR_MIN_STACK_SIZE
	.align		4
.L_35:
        /*00a8*/ 	.byte	0x04, 0x12
        /*00aa*/ 	.short	(.L_37 - .L_36)
	.align		4
.L_36:
        /*00ac*/ 	.word	index@(_Z17side_aware_memcpyILb0ELi4EmEvP5uint4PKS0_T1_ii15param_sm_side_t)
        /*00b0*/ 	.word	0x00000000


	//----- nvinfo : EIATTR_MIN_STACK_SIZE
	.align		4
.L_37:
        /*00b4*/ 	.byte	0x04, 0x12
        /*00b6*/ 	.short	(.L_39 - .L_38)
	.align		4
.L_38:
        /*00b8*/ 	.word	index@(_Z17side_aware_memcpyILb0ELi4EjEvP5uint4PKS0_T1_ii15param_sm_side_t)
        /*00bc*/ 	.word	0x00000000


	//----- nvinfo : EIATTR_MIN_STACK_SIZE
	.align		4
.L_39:
        /*00c0*/ 	.byte	0x04, 0x12
        /*00c2*/ 	.short	(.L_41 - .L_40)
	.align		4
.L_40:
        /*00c4*/ 	.word	index@(_Z17side_aware_memcpyILb1ELi4EmEvP5uint4PKS0_T1_ii15param_sm_side_t)
        /*00c8*/ 	.word	0x00000000


	//----- nvinfo : EIATTR_MIN_STACK_SIZE
	.align		4
.L_41:
        /*00cc*/ 	.byte	0x04, 0x12
        /*00ce*/ 	.short	(.L_43 - .L_42)
	.align		4
.L_42:
        /*00d0*/ 	.word	index@(_Z17side_aware_memcpyILb1ELi4EjEvP5uint4PKS0_T1_ii15param_sm_side_t)
        /*00d4*/ 	.word	0x00000000


	//----- nvinfo : EIATTR_MIN_STACK_SIZE
	.align		4
.L_43:
        /*00d8*/ 	.byte	0x04, 0x12
        /*00da*/ 	.short	(.L_45 - .L_44)
	.align		4
.L_44:
        /*00dc*/ 	.word	index@(_Z27test_single_address_latencyPjS_)
        /*00e0*/ 	.word	0x00000018


	//----- nvinfo : EIATTR_MIN_STACK_SIZE
	.align		4
.L_45:
        /*00e4*/ 	.byte	0x04, 0x12
        /*00e6*/ 	.short	(.L_47 - .L_46)
	.align		4
.L_46:
        /*00e8*/ 	.word	index@(_Z17test_page_latencyPjS_Phi)
        /*00ec*/ 	.word	0x00000000


	//----- nvinfo : EIATTR_MIN_STACK_SIZE
	.align		4
.L_47:
        /*00f0*/ 	.byte	0x04, 0x12
        /*00f2*/ 	.short	(.L_49 - .L_48)
	.align		4
.L_48:
        /*00f4*/ 	.word	index@(_Z14init_side_infoPjS_Ph)
        /*00f8*/ 	.word	0x00000008
.L_49:


//--------------------- .nv.compat                --------------------------
	.section	.nv.compat,"",@"SHT_CUDA_COMPAT_INFO"
	.align	4
        /*0000*/ 	.byte	0x02, 0x09, 0x00, 0x00, 0x02, 0x02, 0x01, 0x00, 0x02, 0x05, 0x05, 0x00, 0x03, 0x07, 0x01, 0x01
        /*0010*/ 	.byte	0x02, 0x03, 0x00, 0x00, 0x02, 0x06, 0x01, 0x00, 0x04, 0x0b, 0x08, 0x00, 0x09, 0x00, 0x00, 0x00
        /*0020*/ 	.byte	0x00, 0x00, 0x00, 0x00


//--------------------- .nv.info._Z17side_aware_memcpyILb0ELi4EmEvP5uint4PKS0_T1_ii15param_sm_side_t --------------------------
	.section	.nv.info._Z17side_aware_memcpyILb0ELi4EmEvP5uint4PKS0_T1_ii15param_sm_side_t,"",@"SHT_CUDA_INFO"
	.sectionflags	@""
	.align	4


	//----- nvinfo : EIATTR_CUDA_API_VERSION
	.align		4
        /*0000*/ 	.byte	0x04, 0x37
        /*0002*/ 	.short	(.L_51 - .L_50)
.L_50:
        /*0004*/ 	.word	0x00000082


	//----- nvinfo : EIATTR_KPARAM_INFO
	.align		4
.L_51:
        /*0008*/ 	.byte	0x04, 0x17
        /*000a*/ 	.short	(.L_53 - .L_52)
.L_52:
        /*000c*/ 	.word	0x00000000
        /*0010*/ 	.short	0x0005
        /*0012*/ 	.short	0x0020
        /*0014*/ 	.byte	0x00, 0xf0, 0x21, 0x03


	//----- nvinfo : EIATTR_KPARAM_INFO
	.align		4
.L_53:
        /*0018*/ 	.byte	0x04, 0x17
        /*001a*/ 	.short	(.L_55 - .L_54)
.L_54:
        /*001c*/ 	.word	0x00000000
        /*0020*/ 	.short	0x0004
        /*0022*/ 	.short	0x001c
        /*0024*/ 	.byte	0x00, 0xf0, 0x11, 0x00


	//----- nvinfo : EIATTR_KPARAM_INFO
	.align		4
.L_55:
        /*0028*/ 	.byte	0x04, 0x17
        /*002a*/ 	.short	(.L_57 - .L_56)
.L_56:
        /*002c*/ 	.word	0x00000000
        /*0030*/ 	.short	0x0003
        /*0032*/ 	.short	0x0018
        /*0034*/ 	.byte	0x00, 0xf0, 0x11, 0x00


	//----- nvinfo : EIATTR_KPARAM_INFO
	.align		4
.L_57:
        /*0038*/ 	.byte	0x04, 0x17
        /*003a*/ 	.short	(.L_59 - .L_58)
.L_58:
        /*003c*/ 	.word	0x00000000
        /*0040*/ 	.short	0x0002
        /*0042*/ 	.short	0x0010
        /*0044*/ 	.byte	0x00, 0xf0, 0x21, 0x00


	//----- nvinfo : EIATTR_KPARAM_INFO
	.align		4
.L_59:
        /*0048*/ 	.byte	0x04, 0x17
        /*004a*/ 	.short	(.L_61 - .L_60)
.L_60:
        /*004c*/ 	.word	0x00000000
        /*0050*/ 	.short	0x0001
        /*0052*/ 	.short	0x0008
        /*0054*/ 	.byte	0x00, 0xf5, 0x21, 0x00


	//----- nvinfo : EIATTR_KPARAM_INFO
	.align		4
.L_61:
        /*0058*/ 	.byte	0x04, 0x17
        /*005a*/ 	.short	(.L_63 - .L_62)
.L_62:
        /*005c*/ 	.word	0x00000000
        /*0060*/ 	.short	0x0000
        /*0062*/ 	.short	0x0000
        /*0064*/ 	.byte	0x00, 0xf5, 0x21, 0x00


	//----- nvinfo : EIATTR_MAX_CLUSTER_RANK
	.align		4
.L_63:
        /*0068*/ 	.byte	0x04, 0x3f
        /*006a*/ 	.short	(.L_65 - .L_64)
.L_64:
        /*006c*/ 	.word	0x00000001


	//----- nvinfo : EIATTR_SPARSE_MMA_MASK
	.align		4
.L_65:
        /*0070*/ 	.byte	0x03, 0x50
        /*0072*/ 	.short	0x0000


	//----- nvinfo : EIATTR_MAXREG_COUNT
	.align		4
        /*0074*/ 	.byte	0x03, 0x1b
        /*0076*/ 	.short	0x0040


	//----- nvinfo : EIATTR_MERCURY_ISA_VERSION
	.align		4
        /*0078*/ 	.byte	0x03, 0x5f
        /*007a*/ 	.short	0x0101


	//----- nvinfo : EIATTR_VRC_CTA_INIT_COUNT
	.align		4
        /*007c*/ 	.byte	0x02, 0x4a
	.zero		1
	.zero		1


	//----- nvinfo : EIATTR_EXIT_INSTR_OFFSETS
	.align		4
        /*0080*/ 	.byte	0x04, 0x1c
        /*0082*/ 	.short	(.L_67 - .L_66)


	//   ....[0]....
.L_66:
        /*0084*/ 	.word	0x00000080


	//   ....[1]....
        /*0088*/ 	.word	0x00000520


	//   ....[2]....
        /*008c*/ 	.word	0x00000680


	//   ....[3]....
        /*0090*/ 	.word	0x00000710


	//   ....[4]....
        /*0094*/ 	.word	0x00000740


	//   ....[5]....
        /*0098*/ 	.word	0x000007a0


	//   ....[6]....
        /*009c*/ 	.word	0x00000820


	//----- nvinfo : EIATTR_MAX_THREADS
	.align		4
.L_67:
        /*00a0*/ 	.byte	0x04, 0x05
        /*00a2*/ 	.short	(.L_69 - .L_68)
.L_68:
        /*00a4*/ 	.word	0x00000400
        /*00a8*/ 	.word	0x00000001
        /*00ac*/ 	.word	0x00000001


	//----- nvinfo : EIATTR_CRS_STACK_SIZE
	.align		4
.L_69:
        /*00b0*/ 	.byte	0x04, 0x1e
        /*00b2*/ 	.short	(.L_71 - .L_70)
.L_70:
        /*00b4*/ 	.word	0x00000000


	//----- nvinfo : EIATTR_CBANK_PARAM_SIZE
	.align		4
.L_71:
        /*00b8*/ 	.byte	0x03, 0x19
        /*00ba*/ 	.short	0x00e8


	//----- nvinfo : EIATTR_PARAM_CBANK
	.align		4
        /*00bc*/ 	.byte	0x04, 0x0a
        /*00be*/ 	.short	(.L_73 - .L_72)
	.align		4
.L_72:
        /*00c0*/ 	.word	index@(.nv.constant0._Z17side_aware_memcpyILb0ELi4EmEvP5uint4PKS0_T1_ii15param_sm_side_t)
        /*00c4*/ 	.short	0x0380
        /*00c6*/ 	.short	0x00e8


	//----- nvinfo : EIATTR_SW_WAR
	.align		4
.L_73:
        /*00c8*/ 	.byte	0x04, 0x36
        /*00ca*/ 	.short	(.L_75 - .L_74)
.L_74:
        /*00cc*/ 	.word	0x00000008
.L_75:


//--------------------- .nv.info._Z17side_aware_memcpyILb0ELi4EjEvP5uint4PKS0_T1_ii15param_sm_side_t --------------------------
	.section	.nv.info._Z17side_aware_memcpyILb0ELi4EjEvP5uint4PKS0_T1_ii15param_sm_side_t,"",@"SHT_CUDA_INFO"
	.sectionflags	@""
	.align	4


	//----- nvinfo : EIATTR_CUDA_API_VERSION
	.align		4
        /*0000*/ 	.byte	0x04, 0x37
        /*0002*/ 	.short	(.L_77 - .L_76)
.L_76:
        /*0004*/ 	.word	0x00000082


	//----- nvinfo : EIATTR_KPARAM_INFO
	.align		4
.L_77:
        /*0008*/ 	.byte	0x04, 0x17
        /*000a*/ 	.short	(.L_79 - .L_78)
.L_78:
        /*000c*/ 	.word	0x00000000
        /*0010*/ 	.short	0x0005
        /*0012*/ 	.short	0x001c
        /*0014*/ 	.byte	0x00, 0xf0, 0x21, 0x03


	//----- nvinfo : EIATTR_KPARAM_INFO
	.align		4
.L_79:
        /*0018*/ 	.byte	0x04, 0x17
        /*001a*/ 	.short	(.L_81 - .L_80)
.L_80:
        /*001c*/ 	.word	0x00000000
        /*0020*/ 	.short	0x0004
        /*0022*/ 	.short	0x0018
        /*0024*/ 	.byte	0x00, 0xf0, 0x11, 0x00


	//----- nvinfo : EIATTR_KPARAM_INFO
	.align		4
.L_81:
        /*0028*/ 	.byte	0x04, 0x17
        /*002a*/ 	.short	(.L_83 - .L_82)
.L_82:
        /*002c*/ 	.word	0x00000000
        /*0030*/ 	.short	0x0003
        /*0032*/ 	.short	0x0014
        /*0034*/ 	.byte	0x00, 0xf0, 0x11, 0x00


	//----- nvinfo : EIATTR_KPARAM_INFO
	.align		4
.L_83:
        /*0038*/ 	.byte	0x04, 0x17
        /*003a*/ 	.short	(.L_85 - .L_84)
.L_84:
        /*003c*/ 	.word	0x00000000
        /*0040*/ 	.short	0x0002
        /*0042*/ 	.short	0x0010
        /*0044*/ 	.byte	0x00, 0xf0, 0x11, 0x00


	//----- nvinfo : EIATTR_KPARAM_INFO
	.align		4
.L_85:
        /*0048*/ 	.byte	0x04, 0x17
        /*004a*/ 	.short	(.L_87 - .L_86)
.L_86:
        /*004c*/ 	.word	0x00000000
        /*0050*/ 	.short	0x0001
        /*0052*/ 	.short	0x0008
        /*0054*/ 	.byte	0x00, 0xf5, 0x21, 0x00


	//----- nvinfo : EIATTR_KPARAM_INFO
	.align		4
.L_87:
        /*0058*/ 	.byte	0x04, 0x17
        /*005a*/ 	.short	(.L_89 - .L_88)
.L_88:
        /*005c*/ 	.word	0x00000000
        /*0060*/ 	.short	0x0000
        /*0062*/ 	.short	0x0000
        /*0064*/ 	.byte	0x00, 0xf5, 0x21, 0x00


	//----- nvinfo : EIATTR_MAX_CLUSTER_RANK
	.align		4
.L_89:
        /*0068*/ 	.byte	0x04, 0x3f
        /*006a*/ 	.short	(.L_91 - .L_90)
.L_90:
        /*006c*/ 	.word	0x00000001


	//----- nvinfo : EIATTR_SPARSE_MMA_MASK
	.align		4
.L_91:
        /*0070*/ 	.byte	0x03, 0x50
        /*0072*/ 	.short	0x0000


	//----- nvinfo : EIATTR_MAXREG_COUNT
	.align		4
        /*0074*/ 	.byte	0x03, 0x1b
        /*0076*/ 	.short	0x0040


	//----- nvinfo : EIATTR_MERCURY_ISA_VERSION
	.align		4
        /*0078*/ 	.byte	0x03, 0x5f
        /*007a*/ 	.short	0x0101


	//----- nvinfo : EIATTR_VRC_CTA_INIT_COUNT
	.align		4
        /*007c*/ 	.byte	0x02, 0x4a
	.zero		1
	.zero		1


	//----- nvinfo : EIATTR_EXIT_INSTR_OFFSETS
	.align		4
        /*0080*/ 	.byte	0x04, 0x1c
        /*0082*/ 	.short	(.L_93 - .L_92)


	//   ....[0]....
.L_92:
        /*0084*/ 	.word	0x00000080


	//   ....[1]....
        /*0088*/ 	.word	0x000004f0


	//   ....[2]....
        /*008c*/ 	.word	0x00000650


	//   ....[3]....
        /*0090*/ 	.word	0x000006e0


	//   ....[4]....
        /*0094*/ 	.word	0x00000710


	//   ....[5]....
        /*0098*/ 	.word	0x00000750


	//   ....[6]....
        /*009c*/ 	.word	0x000007d0


	//----- nvinfo : EIATTR_MAX_THREADS
	.align		4
.L_93:
        /*00a0*/ 	.byte	0x04, 0x05
        /*00a2*/ 	.short	(.L_95 - .L_94)
.L_94:
        /*00a4*/ 	.word	0x00000400
        /*00a8*/ 	.word	0x00000001
        /*00ac*/ 	.word	0x00000001


	//----- nvinfo : EIATTR_CRS_STACK_SIZE
	.align		4
.L_95:
        /*00b0*/ 	.byte	0x04, 0x1e
        /*00b2*/ 	.short	(.L_97 - .L_96)
.L_96:
        /*00b4*/ 	.word	0x00000000


	//----- nvinfo : EIATTR_CBANK_PARAM_SIZE
	.align		4
.L_97:
        /*00b8*/ 	.byte	0x03, 0x19
        /*00ba*/ 	.short	0x00e4


	//----- nvinfo : EIATTR_PARAM_CBANK
	.align		4
        /*00bc*/ 	.byte	0x04, 0x0a
        /*00be*/ 	.short	(.L_99 - .L_98)
	.align		4
.L_98:
        /*00c0*/ 	.word	index@(.nv.constant0._Z17side_aware_memcpyILb0ELi4EjEvP5uint4PKS0_T1_ii15param_sm_side_t)
        /*00c4*/ 	.short	0x0380
        /*00c6*/ 	.short	0x00e4


	//----- nvinfo : EIATTR_SW_WAR
	.align		4
.L_99:
        /*00c8*/ 	.byte	0x04, 0x36
        /*00ca*/ 	.short	(.L_101 - .L_100)
.L_100:
        /*00cc*/ 	.word	0x00000008
.L_101:


//--------------------- .nv.info._Z17side_aware_memcpyILb1ELi4EmEvP5uint4PKS0_T1_ii15param_sm_side_t --------------------------
	.section	.nv.info._Z17side_aware_memcpyILb1ELi4EmEvP5uint4PKS0_T1_ii15param_sm_side_t,"",@"SHT_CUDA_INFO"
	.sectionflags	@""
	.align	4


	//----- nvinfo : EIATTR_CUDA_API_VERSION
	.align		4
        /*0000*/ 	.byte	0x04, 0x37
        /*0002*/ 	.short	(.L_103 - .L_102)
.L_102:
        /*0004*/ 	.word	0x00000082


	//----- nvinfo : EIATTR_KPARAM_INFO
	.align		4
.L_103:
        /*0008*/ 	.byte	0x04, 0x17
        /*000a*/ 	.short	(.L_105 - .L_104)
.L_104:
        /*000c*/ 	.word	0x00000000
        /*0010*/ 	.short	0x0005
        /*0012*/ 	.short	0x0020
        /*0014*/ 	.byte	0x00, 0xf0, 0x21, 0x03


	//----- nvinfo : EIATTR_KPARAM_INFO
	.align		4
.L_105:
        /*0018*/ 	.byte	0x04, 0x17
        /*001a*/ 	.short	(.L_107 - .L_106)
.L_106:
        /*001c*/ 	.word	0x00000000
        /*0020*/ 	.short	0x0004
        /*0022*/ 	.short	0x001c
        /*0024*/ 	.byte	0x00, 0xf0, 0x11, 0x00


	//----- nvinfo : EIATTR_KPARAM_INFO
	.align		4
.L_107:
        /*0028*/ 	.byte	0x04, 0x17
        /*002a*/ 	.short	(.L_109 - .L_108)
.L_108:
        /*002c*/ 	.word	0x00000000
        /*0030*/ 	.short	0x0003
        /*0032*/ 	.short	0x0018
        /*0034*/ 	.byte	0x00, 0xf0, 0x11, 0x00


	//----- nvinfo : EIATTR_KPARAM_INFO
	.align		4
.L_109:
        /*0038*/ 	.byte	0x04, 0x17
        /*003a*/ 	.short	(.L_111 - .L_110)
.L_110:
        /*003c*/ 	.word	0x00000000
        /*0040*/ 	.short	0x0002
        /*0042*/ 	.short	0x0010
        /*0044*/ 	.byte	0x00, 0xf0, 0x21, 0x00


	//----- nvinfo : EIATTR_KPARAM_INFO
	.align		4
.L_111:
        /*0048*/ 	.byte	0x04, 0x17
        /*004a*/ 	.short	(.L_113 - .L_112)
.L_112:
        /*004c*/ 	.word	0x00000000
        /*0050*/ 	.short	0x0001
        /*0052*/ 	.short	0x0008
        /*0054*/ 	.byte	0x00, 0xf5, 0x21, 0x00


	//----- nvinfo : EIATTR_KPARAM_INFO
	.align		4
.L_113:
        /*0058*/ 	.byte	0x04, 0x17
        /*005a*/ 	.short	(.L_115 - .L_114)
.L_114:
        /*005c*/ 	.word	0x00000000
        /*0060*/ 	.short	0x0000
        /*0062*/ 	.short	0x0000
        /*0064*/ 	.byte	0x00, 0xf5, 0x21, 0x00


	//----- nvinfo : EIATTR_MAX_CLUSTER_RANK
	.align		4
.L_115:
        /*0068*/ 	.byte	0x04, 0x3f
        /*006a*/ 	.short	(.L_117 - .L_116)
.L_116:
        /*006c*/ 	.word	0x00000001


	//----- nvinfo : EIATTR_SPARSE_MMA_MASK
	.align		4
.L_117:
        /*0070*/ 	.byte	0x03, 0x50
        /*0072*/ 	.short	0x0000


	//----- nvinfo : EIATTR_MAXREG_COUNT
	.align		4
        /*0074*/ 	.byte	0x03, 0x1b
        /*0076*/ 	.short	0x0040


	//----- nvinfo : EIATTR_MERCURY_ISA_VERSION
	.align		4
        /*0078*/ 	.byte	0x03, 0x5f
        /*007a*/ 	.short	0x0101


	//----- nvinfo : EIATTR_VRC_CTA_INIT_COUNT
	.align		4
        /*007c*/ 	.byte	0x02, 0x4a
	.zero		1
	.zero		1


	//----- nvinfo : EIATTR_EXIT_INSTR_OFFSETS
	.align		4
        /*0080*/ 	.byte	0x04, 0x1c
        /*0082*/ 	.short	(.L_119 - .L_118)


	//   ....[0]....
.L_118:
        /*0084*/ 	.word	0x00000080


	//   ....[1]....
        /*0088*/ 	.word	0x00000510


	//   ....[2]....
        /*008c*/ 	.word	0x00000650


	//   ....[3]....
        /*0090*/ 	.word	0x000006d0


	//   ....[4]....
        /*0094*/ 	.word	0x00000700


	//   ....[5]....
        /*0098*/ 	.word	0x00000760


	//   ....[6]....
        /*009c*/ 	.word	0x000007e0


	//----- nvinfo : EIATTR_MAX_THREADS
	.align		4
.L_119:
        /*00a0*/ 	.byte	0x04, 0x05
        /*00a2*/ 	.short	(.L_121 - .L_120)
.L_120:
        /*00a4*/ 	.word	0x00000400
        /*00a8*/ 	.word	0x00000001
        /*00ac*/ 	.word	0x00000001


	//----- nvinfo : EIATTR_CRS_STACK_SIZE
	.align		4
.L_121:
        /*00b0*/ 	.byte	0x04, 0x1e
        /*00b2*/ 	.short	(.L_123 - .L_122)
.L_122:
        /*00b4*/ 	.word	0x00000000


	//----- nvinfo : EIATTR_CBANK_PARAM_SIZE
	.align		4
.L_123:
        /*00b8*/ 	.byte	0x03, 0x19
        /*00ba*/ 	.short	0x00e8


	//----- nvinfo : EIATTR_PARAM_CBANK
	.align		4
        /*00bc*/ 	.byte	0x04, 0x0a
        /*00be*/ 	.short	(.L_125 - .L_124)
	.align		4
.L_124:
        /*00c0*/ 	.word	index@(.nv.constant0._Z17side_aware_memcpyILb1ELi4EmEvP5uint4PKS0_T1_ii15param_sm_side_t)
        /*00c4*/ 	.short	0x0380
        /*00c6*/ 	.short	0x00e8


	//----- nvinfo : EIATTR_SW_WAR
	.align		4
.L_125:
        /*00c8*/ 	.byte	0x04, 0x36
        /*00ca*/ 	.short	(.L_127 - .L_126)
.L_126:
        /*00cc*/ 	.word	0x00000008
.L_127:


//--------------------- .nv.info._Z17side_aware_memcpyILb1ELi4EjEvP5uint4PKS0_T1_ii15param_sm_side_t --------------------------
	.section	.nv.info._Z17side_aware_memcpyILb1ELi4EjEvP5uint4PKS0_T1_ii15param_sm_side_t,"",@"SHT_CUDA_INFO"
	.sectionflags	@""
	.align	4


	//----- nvinfo : EIATTR_CUDA_API_VERSION
	.align		4
        /*0000*/ 	.byte	0x04, 0x37
        /*0002*/ 	.short	(.L_129 - .L_128)
.L_128:
        /*0004*/ 	.word	0x00000082


	//----- nvinfo : EIATTR_KPARAM_INFO
	.align		4
.L_129:
        /*0008*/ 	.byte	0x04, 0x17
        /*000a*/ 	.short	(.L_131 - .L_130)
.L_130:
        /*000c*/ 	.word	0x00000000
        /*0010*/ 	.short	0x0005
        /*0012*/ 	.short	0x001c
        /*0014*/ 	.byte	0x00, 0xf0, 0x21, 0x03


	//----- nvinfo : EIATTR_KPARAM_INFO
	.align		4
.L_131:
        /*0018*/ 	.byte	0x04, 0x17
        /*001a*/ 	.short	(.L_133 - .L_132)
.L_132:
        /*001c*/ 	.word	0x00000000
        /*0020*/ 	.short	0x0004
        /*0022*/ 	.short	0x0018
        /*0024*/ 	.byte	0x00, 0xf0, 0x11, 0x00


	//----- nvinfo : EIATTR_KPARAM_INFO
	.align		4
.L_133:
        /*0028*/ 	.byte	0x04, 0x17
        /*002a*/ 	.short	(.L_135 - .L_134)
.L_134:
        /*002c*/ 	.word	0x00000000
        /*0030*/ 	.short	0x0003
        /*0032*/ 	.short	0x0014
        /*0034*/ 	.byte	0x00, 0xf0, 0x11, 0x00


	//----- nvinfo : EIATTR_KPARAM_INFO
	.align		4
.L_135:
        /*0038*/ 	.byte	0x04, 0x17
        /*003a*/ 	.short	(.L_137 - .L_136)
.L_136:
        /*003c*/ 	.word	0x00000000
        /*0040*/ 	.short	0x0002
        /*0042*/ 	.short	0x0010
        /*0044*/ 	.byte	0x00, 0xf0, 0x11, 0x00


	//----- nvinfo : EIATTR_KPARAM_INFO
	.align		4
.L_137:
        /*0048*/ 	.byte	0x04, 0x17
        /*004a*/ 	.short	(.L_139 - .L_138)
.L_138:
        /*004c*/ 	.word	0x00000000
        /*0050*/ 	.short	0x0001
        /*0052*/ 	.short	0x0008
        /*0054*/ 	.byte	0x00, 0xf5, 0x21, 0x00


	//----- nvinfo : EIATTR_KPARAM_INFO
	.align		4
.L_139:
        /*0058*/ 	.byte	0x04, 0x17
        /*005a*/ 	.short	(.L_141 - .L_140)
.L_140:
        /*005c*/ 	.word	0x00000000
        /*0060*/ 	.short	0x0000
        /*0062*/ 	.short	0x0000
        /*0064*/ 	.byte	0x00, 0xf5, 0x21, 0x00


	//----- nvinfo : EIATTR_MAX_CLUSTER_RANK
	.align		4
.L_141:
        /*0068*/ 	.byte	0x04, 0x3f
        /*006a*/ 	.short	(.L_143 - .L_142)
.L_142:
        /*006c*/ 	.word	0x00000001


	//----- nvinfo : EIATTR_SPARSE_MMA_MASK
	.align		4
.L_143:
        /*0070*/ 	.byte	0x03, 0x50
        /*0072*/ 	.short	0x0000


	//----- nvinfo : EIATTR_MAXREG_COUNT
	.align		4
        /*0074*/ 	.byte	0x03, 0x1b
        /*0076*/ 	.short	0x0040


	//----- nvinfo : EIATTR_MERCURY_ISA_VERSION
	.align		4
        /*0078*/ 	.byte	0x03, 0x5f
        /*007a*/ 	.short	0x0101


	//----- nvinfo : EIATTR_VRC_CTA_INIT_COUNT
	.align		4
        /*007c*/ 	.byte	0x02, 0x4a
	.zero		1
	.zero		1


	//----- nvinfo : EIATTR_EXIT_INSTR_OFFSETS
	.align		4
        /*0080*/ 	.byte	0x04, 0x1c
        /*0082*/ 	.short	(.L_145 - .L_144)


	//   ....[0]....
.L_144:
        /*0084*/ 	.word	0x00000080


	//   ....[1]....
        /*0088*/ 	.word	0x000004b0


	//   ....[2]....
        /*008c*/ 	.word	0x000005f0


	//   ....[3]....
        /*0090*/ 	.word	0x00000670


	//   ....[4]....
        /*0094*/ 	.word	0x000006a0


	//   ....[5]....
        /*0098*/ 	.word	0x000006e0


	//   ....[6]....
        /*009c*/ 	.word	0x00000760


	//----- nvinfo : EIATTR_MAX_THREADS
	.align		4
.L_145:
        /*00a0*/ 	.byte	0x04, 0x05
        /*00a2*/ 	.short	(.L_147 - .L_146)
.L_146:
        /*00a4*/ 	.word	0x00000400
        /*00a8*/ 	.word	0x00000001
        /*00ac*/ 	.word	0x00000001


	//----- nvinfo : EIATTR_CRS_STACK_SIZE
	.align		4
.L_147:
        /*00b0*/ 	.byte	0x04, 0x1e
        /*00b2*/ 	.short	(.L_149 - .L_148)
.L_148:
        /*00b4*/ 	.word	0x00000000


	//----- nvinfo : EIATTR_CBANK_PARAM_SIZE
	.align		4
.L_149:
        /*00b8*/ 	.byte	0x03, 0x19
        /*00ba*/ 	.short	0x00e4


	//----- nvinfo : EIATTR_PARAM_CBANK
	.align		4
        /*00bc*/ 	.byte	0x04, 0x0a
        /*00be*/ 	.short	(.L_151 - .L_150)
	.align		4
.L_150:
        /*00c0*/ 	.word	index@(.nv.constant0._Z17side_aware_memcpyILb1ELi4EjEvP5uint4PKS0_T1_ii15param_sm_side_t)
        /*00c4*/ 	.short	0x0380
        /*00c6*/ 	.short	0x00e4


	//----- nvinfo : EIATTR_SW_WAR
	.align		4
.L_151:
        /*00c8*/ 	.byte	0x04, 0x36
        /*00ca*/ 	.short	(.L_153 - .L_152)
.L_152:
        /*00cc*/ 	.word	0x00000008
.L_153:


//--------------------- .nv.info._Z27test_single_address_latencyPjS_ --------------------------
	.section	.nv.info._Z27test_single_address_latencyPjS_,"",@"SHT_CUDA_INFO"
	.sectionflags	@""
	.align	4


	//----- nvinfo : EIATTR_CUDA_API_VERSION
	.align		4
        /*0000*/ 	.byte	0x04, 0x37
        /*0002*/ 	.short	(.L_155 - .L_154)
.L_154:
        /*0004*/ 	.word	0x00000082


	//----- nvinfo : EIATTR_KPARAM_INFO
	.align		4
.L_155:
        /*0008*/ 	.byte	0x04, 0x17
        /*000a*/ 	.short	(.L_157 - .L_156)
.L_156:
        /*000c*/ 	.word	0x00000000
        /*0010*/ 	.short	0x0001
        /*0012*/ 	.short	0x0008
        /*0014*/ 	.byte	0x00, 0xf5, 0x21, 0x00


	//----- nvinfo : EIATTR_KPARAM_INFO
	.align		4
.L_157:
        /*0018*/ 	.byte	0x04, 0x17
        /*001a*/ 	.short	(.L_159 - .L_158)
.L_158:
        /*001c*/ 	.word	0x00000000
        /*0020*/ 	.short	0x0000
        /*0022*/ 	.short	0x0000
        /*0024*/ 	.byte	0x00, 0xf5, 0x21, 0x00


	//----- nvinfo : EIATTR_SPARSE_MMA_MASK
	.align		4
.L_159:
        /*0028*/ 	.byte	0x03, 0x50
        /*002a*/ 	.short	0x0000


	//----- nvinfo : EIATTR_MAXREG_COUNT
	.align		4
        /*002c*/ 	.byte	0x03, 0x1b
        /*002e*/ 	.short	0x00ff


	//----- nvinfo : EIATTR_EXTERNS
	.align		4
        /*0030*/ 	.byte	0x04, 0x0f
        /*0032*/ 	.short	(.L_161 - .L_160)


	//   ....[0]....
	.align		4
.L_160:
        /*0034*/ 	.word	index@(vprintf)


	//----- nvinfo : EIATTR_MERCURY_ISA_VERSION
	.align		4
.L_161:
        /*0038*/ 	.byte	0x03, 0x5f
        /*003a*/ 	.short	0x0101


	//----- nvinfo : EIATTR_VRC_CTA_INIT_COUNT
	.align		4
        /*003c*/ 	.byte	0x02, 0x4a
	.zero		1
	.zero		1


	//----- nvinfo : EIATTR_SYSCALL_OFFSETS
	.align		4
        /*0040*/ 	.byte	0x04, 0x46
        /*0042*/ 	.short	(.L_163 - .L_162)


	//   ....[0]....
.L_162:
        /*0044*/ 	.word	0x00000ab0


	//----- nvinfo : EIATTR_EXIT_INSTR_OFFSETS
	.align		4
.L_163:
        /*0048*/ 	.byte	0x04, 0x1c
        /*004a*/ 	.short	(.L_165 - .L_164)


	//   ....[0]....
.L_164:
        /*004c*/ 	.word	0x000000b0


	//   ....[1]....
        /*0050*/ 	.word	0x00000ac0


	//   ....[2]....
        /*0054*/ 	.word	0x00000ae0


	//   ....[3]....
        /*0058*/ 	.word	0x00000b00


	//----- nvinfo : EIATTR_CRS_STACK_SIZE
	.align		4
.L_165:
        /*005c*/ 	.byte	0x04, 0x1e
        /*005e*/ 	.short	(.L_167 - .L_166)
.L_166:
        /*0060*/ 	.word	0x00000000


	//----- nvinfo : EIATTR_CBANK_PARAM_SIZE
	.align		4
.L_167:
        /*0064*/ 	.byte	0x03, 0x19
        /*0066*/ 	.short	0x0010


	//----- nvinfo : EIATTR_PARAM_CBANK
	.align		4
        /*0068*/ 	.byte	0x04, 0x0a
        /*006a*/ 	.short	(.L_169 - .L_168)
	.align		4
.L_168:
        /*006c*/ 	.word	index@(.nv.constant0._Z27test_single_address_latencyPjS_)
        /*0070*/ 	.short	0x0380
        /*0072*/ 	.short	0x0010


	//----- nvinfo : EIATTR_SW_WAR
	.align		4
.L_169:
        /*0074*/ 	.byte	0x04, 0x36
        /*0076*/ 	.short	(.L_171 - .L_170)
.L_170:
        /*0078*/ 	.word	0x00000008
.L_171:


//--------------------- .nv.info._Z17test_page_latencyPjS_Phi --------------------------
	.section	.nv.info._Z17test_page_latencyPjS_Phi,"",@"SHT_CUDA_INFO"
	.sectionflags	@""
	.align	4


	//----- nvinfo : EIATTR_CUDA_API_VERSION
	.align		4
        /*0000*/ 	.byte	0x04, 0x37
        /*0002*/ 	.short	(.L_173 - .L_172)
.L_172:
        /*0004*/ 	.word	0x00000082


	//----- nvinfo : EIATTR_KPARAM_INFO
	.align		4
.L_173:
        /*0008*/ 	.byte	0x04, 0x17
        /*000a*/ 	.short	(.L_175 - .L_174)
.L_174:
        /*000c*/ 	.word	0x00000000
        /*0010*/ 	.short	0x0003
        /*0012*/ 	.short	0x0018
        /*0014*/ 	.byte	0x00, 0xf0, 0x11, 0x00


	//----- nvinfo : EIATTR_KPARAM_INFO
	.align		4
.L_175:
        /*0018*/ 	.byte	0x04, 0x17
        /*001a*/ 	.short	(.L_177 - .L_176)
.L_176:
        /*001c*/ 	.word	0x00000000
        /*0020*/ 	.short	0x0002
        /*0022*/ 	.short	0x0010
        /*0024*/ 	.byte	0x00, 0xf5, 0x21, 0x00


	//----- nvinfo : EIATTR_KPARAM_INFO
	.align		4
.L_177:
        /*0028*/ 	.byte	0x04, 0x17
        /*002a*/ 	.short	(.L_179 - .L_178)
.L_178:
        /*002c*/ 	.word	0x00000000
        /*0030*/ 	.short	0x0001
        /*0032*/ 	.short	0x0008
        /*0034*/ 	.byte	0x00, 0xf5, 0x21, 0x00


	//----- nvinfo : EIATTR_KPARAM_INFO
	.align		4
.L_179:
        /*0038*/ 	.byte	0x04, 0x17
        /*003a*/ 	.short	(.L_181 - .L_180)
.L_180:
        /*003c*/ 	.word	0x00000000
        /*0040*/ 	.short	0x0000
        /*0042*/ 	.short	0x0000
        /*0044*/ 	.byte	0x00, 0xf5, 0x21, 0x00


	//----- nvinfo : EIATTR_SPARSE_MMA_MASK
	.align		4
.L_181:
        /*0048*/ 	.byte	0x03, 0x50
        /*004a*/ 	.short	0x0000


	//----- nvinfo : EIATTR_MAXREG_COUNT
	.align		4
        /*004c*/ 	.byte	0x03, 0x1b
        /*004e*/ 	.short	0x00ff


	//----- nvinfo : EIATTR_MERCURY_ISA_VERSION
	.align		4
        /*0050*/ 	.byte	0x03, 0x5f
        /*0052*/ 	.short	0x0101


	//----- nvinfo : EIATTR_VRC_CTA_INIT_COUNT
	.align		4
        /*0054*/ 	.byte	0x02, 0x4a
	.zero		1
	.zero		1


	//----- nvinfo : EIATTR_EXIT_INSTR_OFFSETS
	.align		4
        /*0058*/ 	.byte	0x04, 0x1c
        /*005a*/ 	.short	(.L_183 - .L_182)


	//   ....[0]....
.L_182:
        /*005c*/ 	.word	0x00000030


	//   ....[1]....
        /*0060*/ 	.word	0x00000080


	//   ....[2]....
        /*0064*/ 	.word	0x00000d10


	//----- nvinfo : EIATTR_CBANK_PARAM_SIZE
	.align		4
.L_183:
        /*0068*/ 	.byte	0x03, 0x19
        /*006a*/ 	.short	0x001c


	//----- nvinfo : EIATTR_PARAM_CBANK
	.align		4
        /*006c*/ 	.byte	0x04, 0x0a
        /*006e*/ 	.short	(.L_185 - .L_184)
	.align		4
.L_184:
        /*0070*/ 	.word	index@(.nv.constant0._Z17test_page_latencyPjS_Phi)
        /*0074*/ 	.short	0x0380
        /*0076*/ 	.short	0x001c


	//----- nvinfo : EIATTR_SW_WAR
	.align		4
.L_185:
        /*0078*/ 	.byte	0x04, 0x36
        /*007a*/ 	.short	(.L_187 - .L_186)
.L_186:
        /*007c*/ 	.word	0x00000008
.L_187:


//--------------------- .nv.info._Z14init_side_infoPjS_Ph --------------------------
	.section	.nv.info._Z14init_side_infoPjS_Ph,"",@"SHT_CUDA_INFO"
	.sectionflags	@""
	.align	4


	//----- nvinfo : EIATTR_CUDA_API_VERSION
	.align		4
        /*0000*/ 	.byte	0x04, 0x37
        /*0002*/ 	.short	(.L_189 - .L_188)
.L_188:
        /*0004*/ 	.word	0x00000082


	//----- nvinfo : EIATTR_KPARAM_INFO
	.align		4
.L_189:
        /*0008*/ 	.byte	0x04, 0x17
        /*000a*/ 	.short	(.L_191 - .L_190)
.L_190:
        /*000c*/ 	.word	0x00000000
        /*0010*/ 	.short	0x0002
        /*0012*/ 	.short	0x0010
        /*0014*/ 	.byte	0x00, 0xf5, 0x21, 0x00


	//----- nvinfo : EIATTR_KPARAM_INFO
	.align		4
.L_191:
        /*0018*/ 	.byte	0x04, 0x17
        /*001a*/ 	.short	(.L_193 - .L_192)
.L_192:
        /*001c*/ 	.word	0x00000000
        /*0020*/ 	.short	0x0001
        /*0022*/ 	.short	0x0008
        /*0024*/ 	.byte	0x00, 0xf5, 0x21, 0x00


	//----- nvinfo : EIATTR_KPARAM_INFO
	.align		4
.L_193:
        /*0028*/ 	.byte	0x04, 0x17
        /*002a*/ 	.short	(.L_195 - .L_194)
.L_194:
        /*002c*/ 	.word	0x00000000
        /*0030*/ 	.short	0x0000
        /*0032*/ 	.short	0x0000
        /*0034*/ 	.byte	0x00, 0xf5, 0x21, 0x00


	//----- nvinfo : EIATTR_SPARSE_MMA_MASK
	.align		4
.L_195:
        /*0038*/ 	.byte	0x03, 0x50
        /*003a*/ 	.short	0x0000


	//----- nvinfo : EIATTR_MAXREG_COUNT
	.align		4
        /*003c*/ 	.byte	0x03, 0x1b
        /*003e*/ 	.short	0x00ff


	//----- nvinfo : EIATTR_EXTERNS
	.align		4
        /*0040*/ 	.byte	0x04, 0x0f
        /*0042*/ 	.short	(.L_197 - .L_196)


	//   ....[0]....
	.align		4
.L_196:
        /*0044*/ 	.word	index@(vprintf)


	//   ....[1]....
	.align		4
        /*0048*/ 	.word	index@(__assertfail)


	//----- nvinfo : EIATTR_MERCURY_ISA_VERSION
	.align		4
.L_197:
        /*004c*/ 	.byte	0x03, 0x5f
        /*004e*/ 	.short	0x0101


	//----- nvinfo : EIATTR_VRC_CTA_INIT_COUNT
	.align		4
        /*0050*/ 	.byte	0x02, 0x4a
	.zero		1
	.zero		1


	//----- nvinfo : EIATTR_SYSCALL_OFFSETS
	.align		4
        /*0054*/ 	.byte	0x04, 0x46
        /*0056*/ 	.short	(.L_199 - .L_198)


	//   ....[0]....
.L_198:
        /*0058*/ 	.word	0x000001c0


	//   ....[1]....
        /*005c*/ 	.word	0x000016e0


	//   ....[2]....
        /*0060*/ 	.word	0x00002200


	//   ....[3]....
        /*0064*/ 	.word	0x00002300


	//----- nvinfo : EIATTR_EXIT_INSTR_OFFSETS
	.align		4
.L_199:
        /*0068*/ 	.byte	0x04, 0x1c
        /*006a*/ 	.short	(.L_201 - .L_200)


	//   ....[0]....
.L_200:
        /*006c*/ 	.word	0x00000c30


	//   ....[1]....
        /*0070*/ 	.word	0x000016f0


	//   ....[2]....
        /*0074*/ 	.word	0x00002150


	//   ....[3]....
        /*0078*/ 	.word	0x00002310


	//   ....[4]....
        /*007c*/ 	.word	0x00002330


	//   ....[5]....
        /*0080*/ 	.word	0x00002350


	//----- nvinfo : EIATTR_CRS_STACK_SIZE
	.align		4
.L_201:
        /*0084*/ 	.byte	0x04, 0x1e
        /*0086*/ 	.short	(.L_203 - .L_202)
.L_202:
        /*0088*/ 	.word	0x00000000


	//----- nvinfo : EIATTR_CBANK_PARAM_SIZE
	.align		4
.L_203:
        /*008c*/ 	.byte	0x03, 0x19
        /*008e*/ 	.short	0x0018


	//----- nvinfo : EIATTR_PARAM_CBANK
	.align		4
        /*0090*/ 	.byte	0x04, 0x0a
        /*0092*/ 	.short	(.L_205 - .L_204)
	.align		4
.L_204:
        /*0094*/ 	.word	index@(.nv.constant0._Z14init_side_infoPjS_Ph)
        /*0098*/ 	.short	0x0380
        /*009a*/ 	.short	0x0018


	//----- nvinfo : EIATTR_SW_WAR
	.align		4
.L_205:
        /*009c*/ 	.byte	0x04, 0x36
        /*009e*/ 	.short	(.L_207 - .L_206)
.L_206:
        /*00a0*/ 	.word	0x00000008
.L_207:


//--------------------- .nv.callgraph             --------------------------
	.section	.nv.callgraph,"",@"SHT_CUDA_CALLGRAPH"
	.align	4
	.sectionentsize	8
	.align		4
        /*0000*/ 	.word	0x00000000
	.align		4
        /*0004*/ 	.word	0xffffffff
	.align		4
        /*0008*/ 	.word	index@(_Z27test_single_address_latencyPjS_)
	.align		4
        /*000c*/ 	.word	index@(vprintf)
	.align		4
        /*0010*/ 	.word	index@(_Z14init_side_infoPjS_Ph)
	.align		4
        /*0014*/ 	.word	index@(vprintf)
	.align		4
        /*0018*/ 	.word	index@(_Z14init_side_infoPjS_Ph)
	.align		4
        /*001c*/ 	.word	index@(__assertfail)
	.align		4
        /*0020*/ 	.word	0x00000000
	.align		4
        /*0024*/ 	.word	0xfffffffe
	.align		4
        /*0028*/ 	.word	0x00000000
	.align		4
        /*002c*/ 	.word	0xfffffffd
	.align		4
        /*0030*/ 	.word	0x00000000
	.align		4
        /*0034*/ 	.word	0xfffffffc


//--------------------- .nv.constant4             --------------------------
	.section	.nv.constant4,"a",@progbits
	.align	8
	.align		8
.nv.constant4:
        /*0000*/ 	.dword	__unnamed_1
	.align		8
        /*0008*/ 	.dword	$str
	.align		8
        /*0010*/ 	.dword	$str$1
	.align		8
        /*0018*/ 	.dword	$str$5
	.align		8
        /*0020*/ 	.dword	$str$7
	.align		8
        /*0028*/ 	.dword	$str$10
	.align		8
        /*0030*/ 	.dword	$str$11
	.align		8
        /*0038*/ 	.dword	$str$12
	.align		8
        /*0040*/ 	.dword	vprintf
	.align		8
        /*0048*/ 	.dword	__assertfail


//--------------------- .text._Z17side_aware_memcpyILb0ELi4EmEvP5uint4PKS0_T1_ii15param_sm_side_t --------------------------
	.section	.text._Z17side_aware_memcpyILb0ELi4EmEvP5uint4PKS0_T1_ii15param_sm_side_t,"ax",@progbits
	.align	128
        .global         _Z17side_aware_memcpyILb0ELi4EmEvP5uint4PKS0_T1_ii15param_sm_side_t
        .type           _Z17side_aware_memcpyILb0ELi4EmEvP5uint4PKS0_T1_ii15param_sm_side_t,@function
        .size           _Z17side_aware_memcpyILb0ELi4EmEvP5uint4PKS0_T1_ii15param_sm_side_t,(.L_x_42 - _Z17side_aware_memcpyILb0ELi4EmEvP5uint4PKS0_T1_ii15param_sm_side_t)
        .other          _Z17side_aware_memcpyILb0ELi4EmEvP5uint4PKS0_T1_ii15param_sm_side_t,@"STO_CUDA_ENTRY STV_DEFAULT"
_Z17side_aware_memcpyILb0ELi4EmEvP5uint4PKS0_T1_ii15param_sm_side_t:
.text._Z17side_aware_memcpyILb0ELi4EmEvP5uint4PKS0_T1_ii15param_sm_side_t:
[----:B------:R-:W-:Y:S01]  /*0000*/  LDC R1, c[0x0][0x37c] ;  /* 0x0000df00ff017b82 */ /* 0x000fe20000000800 */
[----:B------:R-:W0:Y:S07]  /*0010*/  S2R R25, SR_VIRTUALSMID ;  /* 0x0000000000197919 */ /* 0x000e2e0000004300 */
[----:B------:R-:W1:Y:S08]  /*0020*/  LDC R24, c[0x0][0x39c] ;  /* 0x0000e700ff187b82 */ /* 0x000e700000000800 */
[----:B0-----:R-:W0:Y:S02]  /*0030*/  LDC.U8 R25, c[0x0][R25+0x3a0] ;  /* 0x0000e80019197b82 */ /* 0x001e240000000000 */
[----:B0-----:R-:W-:-:S04]  /*0040*/  SHF.R.U32.HI R6, RZ, 0x1, R25 ;  /* 0x00000001ff067819 */ /* 0x001fc80000011619 */
[----:B-1----:R-:W-:-:S13]  /*0050*/  ISETP.GE.AND P0, PT, R6, R24, PT ;  /* 0x000000180600720c */ /* 0x002fda0003f06270 */
[----:B------:R-:W-:Y:S05]  /*0060*/  @!P0 BRA `(.L_x_0) ;  /* 0x0000000000088947 */ /* 0x000fea0003800000 */
[----:B------:R-:W-:Y:S05]  /*0070*/  NANOSLEEP 0x3e8 ;  /* 0x000003e80000795d */ /* 0x000fea0003800000 */
[----:B------:R-:W-:Y:S05]  /*0080*/  EXIT ;  /* 0x000000000000794d */ /* 0x000fea0003800000 */
.L_x_0:
[----:B------:R-:W0:Y:S01]  /*0090*/  S2R R7, SR_TID.X ;  /* 0x0000000000077919 */ /* 0x000e220000002100 */
[----:B------:R-:W1:Y:S01]  /*00a0*/  LDC.64 R26, c[0x0][0x390] ;  /* 0x0000e400ff1a7b82 */ /* 0x000e620000000a00 */
[----:B------:R-:W2:Y:S01]  /*00b0*/  LDCU UR4, c[0x0][0x360] ;  /* 0x00006c00ff0477ac */ /* 0x000ea20008000800 */
[----:B------:R-:W-:Y:S01]  /*00c0*/  BSSY.RECONVERGENT B0, `(.L_x_1) ;  /* 0x0000045000007945 */ /* 0x000fe20003800200 */
[----:B------:R-:W3:Y:S01]  /*00d0*/  LDCU.64 UR6, c[0x0][0x358] ;  /* 0x00006b00ff0677ac */ /* 0x000ee20008000a00 */
[----:B------:R-:W4:Y:S01]  /*00e0*/  LDCU UR5, c[0x0][0x398] ;  /* 0x00007300ff0577ac */ /* 0x000f220008000800 */
[----:B------:R-:W0:Y:S01]  /*00f0*/  LDCU.128 UR8, c[0x0][0x380] ;  /* 0x00007000ff0877ac */ /* 0x000e220008000c00 */
[----:B--2---:R-:W-:Y:S01]  /*0100*/  USHF.R.U32.HI UR4, URZ, 0x8, UR4 ;  /* 0x00000008ff047899 */ /* 0x004fe20008011604 */
[----:B-1----:R-:W-:-:S04]  /*0110*/  SHF.R.U64 R5, R26, 0xd, R27 ;  /* 0x0000000d1a057819 */ /* 0x002fc8000000121b */
[----:B------:R-:W-:Y:S02]  /*0120*/  SHF.R.U32.HI R4, RZ, 0x2, R5 ;  /* 0x00000002ff047819 */ /* 0x000fe40000011605 */
[----:B0-----:R-:W-:Y:S01]  /*0130*/  SHF.R.U32.HI R3, RZ, 0x8, R7 ;  /* 0x00000008ff037819 */ /* 0x001fe20000011607 */
[C---:B------:R-:W-:Y:S01]  /*0140*/  IMAD.SHL.U32 R2, R7.reuse, 0x10, RZ ;  /* 0x0000001007027824 */ /* 0x040fe200078e00ff */
[----:B------:R-:W-:-:S03]  /*0150*/  ISETP.GT.U32.AND P0, PT, R7, 0xff, PT ;  /* 0x000000ff0700780c */ /* 0x000fc60003f04070 */
[----:B------:R-:W-:Y:S01]  /*0160*/  IMAD R3, R6, UR4, R3 ;  /* 0x0000000406037c24 */ /* 0x000fe2000f8e0203 */
[----:B------:R-:W-:-:S04]  /*0170*/  LOP3.LUT R2, R2, 0xff0, RZ, 0xc0, !PT ;  /* 0x00000ff002027812 */ /* 0x000fc800078ec0ff */
[----:B------:R-:W-:-:S13]  /*0180*/  ISETP.GE.U32.AND P1, PT, R3, R4, PT ;  /* 0x000000040300720c */ /* 0x000fda0003f26070 */
[----:B---34-:R-:W-:Y:S05]  /*0190*/  @P1 BRA `(.L_x_2) ;  /* 0x0000000000dc1947 */ /* 0x018fea0003800000 */
[----:B------:R-:W-:Y:S02]  /*01a0*/  IMAD R0, R24, UR4, RZ ;  /* 0x0000000418007c24 */ /* 0x000fe4000f8e02ff */
[----:B------:R-:W-:Y:S02]  /*01b0*/  IMAD R36, R3, 0x8000, R2 ;  /* 0x0000800003247824 */ /* 0x000fe400078e0202 */
[----:B------:R-:W-:-:S07]  /*01c0*/  IMAD.MOV.U32 R37, RZ, RZ, RZ ;  /* 0x000000ffff257224 */ /* 0x000fce00078e00ff */
.L_x_3:
[----:B0-----:R-:W-:-:S04]  /*01d0*/  VIADD R8, R36, UR10 ;  /* 0x0000000a24087c36 */ /* 0x001fc80008000000 */
[C---:B------:R-:W-:Y:S01]  /*01e0*/  VIADD R11, R8.reuse, 0x2000 ;  /* 0x00002000080b7836 */ /* 0x040fe20000000000 */
[----:B------:R-:W-:-:S04]  /*01f0*/  LOP3.LUT R9, R8, UR5, RZ, 0xc0, !PT ;  /* 0x0000000508097c12 */ /* 0x000fc8000f8ec0ff */
[----:B------:R-:W-:Y:S01]  /*0200*/  LOP3.LUT R12, R11, UR5, RZ, 0xc0, !PT ;  /* 0x000000050b0c7c12 */ /* 0x000fe2000f8ec0ff */
[C---:B------:R-:W-:Y:S01]  /*0210*/  VIADD R11, R8.reuse, 0x4000 ;  /* 0x00004000080b7836 */ /* 0x040fe20000000000 */
[----:B------:R-:W0:Y:S04]  /*0220*/  POPC R10, R9 ;  /* 0x00000009000a7309 */ /* 0x000e280000000000 */
[----:B------:R-:W-:Y:S01]  /*0230*/  LOP3.LUT R13, R11, UR5, RZ, 0xc0, !PT ;  /* 0x000000050b0d7c12 */ /* 0x000fe2000f8ec0ff */
[----:B------:R-:W-:-:S03]  /*0240*/  VIADD R11, R8, 0x6000 ;  /* 0x00006000080b7836 */ /* 0x000fc60000000000 */
[----:B------:R-:W1:Y:S02]  /*0250*/  POPC R12, R12 ;  /* 0x0000000c000c7309 */ /* 0x000e640000000000 */
[----:B------:R-:W-:Y:S02]  /*0260*/  LOP3.LUT R14, R11, UR5, RZ, 0xc0, !PT ;  /* 0x000000050b0e7c12 */ /* 0x000fe4000f8ec0ff */
[----:B0-----:R-:W-:-:S04]  /*0270*/  LOP3.LUT R11, R25, 0x1, R10, 0x48, !PT ;  /* 0x00000001190b7812 */ /* 0x001fc800078e480a */
[----:B------:R-:W0:Y:S01]  /*0280*/  POPC R8, R13 ;  /* 0x0000000d00087309 */ /* 0x000e220000000000 */
[----:B------:R-:W-:Y:S02]  /*0290*/  LEA R28, P1, R11, R36, 0xc ;  /* 0x000000240b1c7211 */ /* 0x000fe400078260ff */
[----:B-1----:R-:W-:-:S05]  /*02a0*/  LOP3.LUT R9, R25, 0x1, R12, 0x48, !PT ;  /* 0x0000000119097812 */ /* 0x002fca00078e480c */
[----:B------:R-:W1:Y:S01]  /*02b0*/  POPC R14, R14 ;  /* 0x0000000e000e7309 */ /* 0x000e620000000000 */
[----:B------:R-:W-:Y:S01]  /*02c0*/  IMAD.X R29, RZ, RZ, R37, P1 ;  /* 0x000000ffff1d7224 */ /* 0x000fe200008e0625 */
[----:B------:R-:W-:Y:S02]  /*02d0*/  LEA R30, P4, R9, R36, 0xc ;  /* 0x00000024091e7211 */ /* 0x000fe400078860ff */
[----:B0-----:R-:W-:-:S03]  /*02e0*/  LOP3.LUT R31, R25, 0x1, R8, 0x48, !PT ;  /* 0x00000001191f7812 */ /* 0x001fc600078e4808 */
[--C-:B------:R-:W-:Y:S01]  /*02f0*/  IMAD.X R33, RZ, RZ, R37.reuse, P4 ;  /* 0x000000ffff217224 */ /* 0x100fe200020e0625 */
[----:B------:R-:W-:Y:S02]  /*0300*/  IADD3 R8, P3, PT, R28, UR10, RZ ;  /* 0x0000000a1c087c10 */ /* 0x000fe4000ff7e0ff */
[-C--:B------:R-:W-:Y:S02]  /*0310*/  LEA R31, P1, R31, R36.reuse, 0xc ;  /* 0x000000241f1f7211 */ /* 0x080fe400078260ff */
[----:B------:R-:W-:Y:S02]  /*0320*/  IADD3.X R9, PT, PT, R29, UR11, RZ, P3, !PT ;  /* 0x0000000b1d097c10 */ /* 0x000fe40009ffe4ff */
[----:B-1----:R-:W-:Y:S01]  /*0330*/  LOP3.LUT R11, R25, 0x1, R14, 0x48, !PT ;  /* 0x00000001190b7812 */ /* 0x002fe200078e480e */
[----:B------:R-:W-:Y:S01]  /*0340*/  IMAD.X R34, RZ, RZ, R37, P1 ;  /* 0x000000ffff227224 */ /* 0x000fe200008e0625 */
[----:B------:R-:W-:Y:S02]  /*0350*/  IADD3 R12, P3, PT, R30, UR10, RZ ;  /* 0x0000000a1e0c7c10 */ /* 0x000fe4000ff7e0ff */
[----:B------:R-:W-:-:S02]  /*0360*/  LEA R32, P2, R11, R36, 0xc ;  /* 0x000000240b207211 */ /* 0x000fc400078460ff */
[----:B------:R-:W-:Y:S01]  /*0370*/  IADD3 R16, P1, PT, R31, UR10, RZ ;  /* 0x0000000a1f107c10 */ /* 0x000fe2000ff3e0ff */
[----:B------:R-:W2:Y:S01]  /*0380*/  LDG.E.128 R8, desc[UR6][R8.64] ;  /* 0x0000000608087981 */ /* 0x000ea2000c1e1d00 */
[----:B------:R-:W-:Y:S01]  /*0390*/  IADD3.X R13, PT, PT, R33, UR11, RZ, P3, !PT ;  /* 0x0000000b210d7c10 */ /* 0x000fe20009ffe4ff */
[----:B------:R-:W-:Y:S01]  /*03a0*/  IMAD.X R35, RZ, RZ, R37, P2 ;  /* 0x000000ffff237224 */ /* 0x000fe200010e0625 */
[----:B------:R-:W-:Y:S02]  /*03b0*/  IADD3 R20, P2, PT, R32, UR10, RZ ;  /* 0x0000000a20147c10 */ /* 0x000fe4000ff5e0ff */
[----:B------:R-:W-:Y:S02]  /*03c0*/  IADD3.X R17, PT, PT, R34, UR11, RZ, P1, !PT ;  /* 0x0000000b22117c10 */ /* 0x000fe40008ffe4ff */
[----:B------:R-:W-:Y:S01]  /*03d0*/  IADD3.X R21, PT, PT, R35, UR11, RZ, P2, !PT ;  /* 0x0000000b23157c10 */ /* 0x000fe200097fe4ff */
[----:B------:R-:W3:Y:S04]  /*03e0*/  LDG.E.128 R12, desc[UR6][R12.64+0x2000] ;  /* 0x002000060c0c7981 */ /* 0x000ee8000c1e1d00 */
[----:B------:R-:W4:Y:S04]  /*03f0*/  LDG.E.128 R16, desc[UR6][R16.64+0x4000] ;  /* 0x0040000610107981 */ /* 0x000f28000c1e1d00 */
[----:B------:R-:W5:Y:S01]  /*0400*/  LDG.E.128 R20, desc[UR6][R20.64+0x6000] ;  /* 0x0060000614147981 */ /* 0x000f62000c1e1d00 */
[----:B------:R-:W-:-:S02]  /*0410*/  IADD3 R28, P1, PT, R28, UR8, RZ ;  /* 0x000000081c1c7c10 */ /* 0x000fc4000ff3e0ff */
[----:B------:R-:W-:Y:S02]  /*0420*/  IADD3 R38, P2, PT, R31, UR8, RZ ;  /* 0x000000081f267c10 */ /* 0x000fe4000ff5e0ff */
[----:B------:R-:W-:Y:S02]  /*0430*/  IADD3.X R29, PT, PT, R29, UR9, RZ, P1, !PT ;  /* 0x000000091d1d7c10 */ /* 0x000fe40008ffe4ff */
[----:B------:R-:W-:Y:S02]  /*0440*/  IADD3 R30, P1, PT, R30, UR8, RZ ;  /* 0x000000081e1e7c10 */ /* 0x000fe4000ff3e0ff */
[----:B------:R-:W-:Y:S02]  /*0450*/  IADD3 R32, P3, PT, R32, UR8, RZ ;  /* 0x0000000820207c10 */ /* 0x000fe4000ff7e0ff */
[----:B------:R-:W-:Y:S02]  /*0460*/  IADD3.X R31, PT, PT, R33, UR9, RZ, P1, !PT ;  /* 0x00000009211f7c10 */ /* 0x000fe40008ffe4ff */
[----:B------:R-:W-:-:S02]  /*0470*/  IADD3.X R39, PT, PT, R34, UR9, RZ, P2, !PT ;  /* 0x0000000922277c10 */ /* 0x000fc400097fe4ff */
[----:B------:R-:W-:Y:S01]  /*0480*/  IADD3.X R33, PT, PT, R35, UR9, RZ, P3, !PT ;  /* 0x0000000923217c10 */ /* 0x000fe20009ffe4ff */
[----:B------:R-:W-:-:S05]  /*0490*/  IMAD.IADD R3, R0, 0x1, R3 ;  /* 0x0000000100037824 */ /* 0x000fca00078e0203 */
[----:B------:R-:W-:Y:S01]  /*04a0*/  ISETP.GE.U32.AND P1, PT, R3, R4, PT ;  /* 0x000000040300720c */ /* 0x000fe20003f26070 */
[----:B------:R-:W-:Y:S01]  /*04b0*/  IMAD.WIDE.U32 R36, R0, 0x8000, R36 ;  /* 0x0000800000247825 */ /* 0x000fe200078e0024 */
[----:B--2---:R0:W-:Y:S04]  /*04c0*/  STG.E.128 desc[UR6][R28.64], R8 ;  /* 0x000000081c007986 */ /* 0x0041e8000c101d06 */
[----:B---3--:R0:W-:Y:S04]  /*04d0*/  STG.E.128 desc[UR6][R30.64+0x2000], R12 ;  /* 0x0020000c1e007986 */ /* 0x0081e8000c101d06 */
[----:B----4-:R0:W-:Y:S04]  /*04e0*/  STG.E.128 desc[UR6][R38.64+0x4000], R16 ;  /* 0x0040001026007986 */ /* 0x0101e8000c101d06 */
[----:B-----5:R0:W-:Y:S01]  /*04f0*/  STG.E.128 desc[UR6][R32.64+0x6000], R20 ;  /* 0x0060001420007986 */ /* 0x0201e2000c101d06 */
[----:B------:R-:W-:Y:S05]  /*0500*/  @!P1 BRA `(.L_x_3) ;  /* 0xfffffffc00309947 */ /* 0x000fea000383ffff */
.L_x_2:
[----:B------:R-:W-:Y:S05]  /*0510*/  BSYNC.RECONVERGENT B0 ;  /* 0x0000000000007941 */ /* 0x000fea0003800200 */
.L_x_1:
[----:B------:R-:W-:Y:S05]  /*0520*/  @P0 EXIT ;  /* 0x000000000000094d */ /* 0x000fea0003800000 */
[----:B------:R-:W-:Y:S02]  /*0530*/  LOP3.LUT R0, R5, 0xfffffffc, RZ, 0xc0, !PT ;  /* 0xfffffffc05007812 */ /* 0x000fe400078ec0ff */
[----:B------:R-:W-:Y:S02]  /*0540*/  LOP3.LUT R25, R25, 0x1, RZ, 0xc0, !PT ;  /* 0x0000000119197812 */ /* 0x000fe400078ec0ff */
[----:B------:R-:W-:-:S04]  /*0550*/  IADD3 R5, PT, PT, R5, -R24, -R0 ;  /* 0x8000001805057210 */ /* 0x000fc80007ffe800 */
[----:B------:R-:W-:-:S04]  /*0560*/  IADD3 R5, PT, PT, R5, 0x1, R6 ;  /* 0x0000000105057810 */ /* 0x000fc80007ffe006 */
[----:B------:R-:W-:-:S13]  /*0570*/  ISETP.GE.AND P0, PT, R5, RZ, PT ;  /* 0x000000ff0500720c */ /* 0x000fda0003f06270 */
[----:B------:R-:W-:Y:S05]  /*0580*/  @!P0 BRA `(.L_x_4) ;  /* 0x0000000000648947 */ /* 0x000fea0003800000 */
[----:B------:R-:W1:Y:S01]  /*0590*/  LDCU UR4, c[0x0][0x388] ;  /* 0x00007100ff0477ac */ /* 0x000e620008000800 */
[----:B------:R-:W-:Y:S01]  /*05a0*/  IMAD.IADD R5, R0, 0x1, R5 ;  /* 0x0000000100057824 */ /* 0x000fe200078e0205 */
[----:B------:R-:W2:Y:S03]  /*05b0*/  LDCU UR5, c[0x0][0x398] ;  /* 0x00007300ff0577ac */ /* 0x000ea60008000800 */
[----:B------:R-:W-:-:S03]  /*05c0*/  IMAD.WIDE.U32 R4, R5, 0x2000, RZ ;  /* 0x0000200005047825 */ /* 0x000fc600078e00ff */
[----:B------:R-:W-:-:S05]  /*05d0*/  LOP3.LUT R6, R4, R2, RZ, 0xfc, !PT ;  /* 0x0000000204067212 */ /* 0x000fca00078efcff */
[----:B-1----:R-:W-:-:S05]  /*05e0*/  VIADD R0, R6, UR4 ;  /* 0x0000000406007c36 */ /* 0x002fca0008000000 */
[----:B--2---:R-:W-:-:S06]  /*05f0*/  LOP3.LUT R0, R0, UR5, RZ, 0xc0, !PT ;  /* 0x0000000500007c12 */ /* 0x004fcc000f8ec0ff */
[----:B------:R-:W1:Y:S02]  /*0600*/  POPC R0, R0 ;  /* 0x0000000000007309 */ /* 0x000e640000000000 */
[----:B-1----:R-:W-:-:S04]  /*0610*/  LOP3.LUT R2, R0, 0x1, RZ, 0xc0, !PT ;  /* 0x0000000100027812 */ /* 0x002fc800078ec0ff */
[----:B------:R-:W-:-:S13]  /*0620*/  ISETP.NE.AND P0, PT, R2, R25, PT ;  /* 0x000000190200720c */ /* 0x000fda0003f05270 */
[----:B------:R-:W-:-:S04]  /*0630*/  @P0 LOP3.LUT R6, R6, 0x1000, RZ, 0xfc, !PT ;  /* 0x0000100006060812 */ /* 0x000fc800078efcff */
[----:B------:R-:W-:-:S04]  /*0640*/  IADD3 R3, P1, PT, R6, 0x10, RZ ;  /* 0x0000001006037810 */ /* 0x000fc80007f3e0ff */
[----:B------:R-:W-:Y:S01]  /*0650*/  ISETP.GT.U32.AND P0, PT, R3, R26, PT ;  /* 0x0000001a0300720c */ /* 0x000fe20003f04070 */
[----:B------:R-:W-:-:S05]  /*0660*/  IMAD.X R2, RZ, RZ, R5, P1 ;  /* 0x000000ffff027224 */ /* 0x000fca00008e0605 */
[----:B------:R-:W-:-:S13]  /*0670*/  ISETP.GT.U32.AND.EX P0, PT, R2, R27, PT, P0 ;  /* 0x0000001b0200720c */ /* 0x000fda0003f04100 */
[----:B------:R-:W-:Y:S05]  /*0680*/  @P0 EXIT ;  /* 0x000000000000094d */ /* 0x000fea0003800000 */
[----:B------:R-:W1:Y:S01]  /*0690*/  LDCU UR5, c[0x0][0x38c] ;  /* 0x00007180ff0577ac */ /* 0x000e620008000800 */
[----:B------:R-:W-:Y:S01]  /*06a0*/  IADD3 R2, P0, PT, R6, UR4, RZ ;  /* 0x0000000406027c10 */ /* 0x000fe2000ff1e0ff */
[----:B------:R-:W2:Y:S03]  /*06b0*/  LDCU.64 UR8, c[0x0][0x380] ;  /* 0x00007000ff0877ac */ /* 0x000ea60008000a00 */
[----:B-1----:R-:W-:-:S05]  /*06c0*/  IADD3.X R3, PT, PT, R5, UR5, RZ, P0, !PT ;  /* 0x0000000505037c10 */ /* 0x002fca00087fe4ff */
[----:B0-----:R-:W3:Y:S01]  /*06d0*/  LDG.E.128 R8, desc[UR6][R2.64] ;  /* 0x0000000602087981 */ /* 0x001ee2000c1e1d00 */
[----:B--2---:R-:W-:-:S04]  /*06e0*/  IADD3 R4, P0, PT, R6, UR8, RZ ;  /* 0x0000000806047c10 */ /* 0x004fc8000ff1e0ff */
[----:B------:R-:W-:-:S05]  /*06f0*/  IADD3.X R5, PT, PT, R5, UR9, RZ, P0, !PT ;  /* 0x0000000905057c10 */ /* 0x000fca00087fe4ff */
[----:B---3--:R-:W-:Y:S01]  /*0700*/  STG.E.128 desc[UR6][R4.64], R8 ;  /* 0x0000000804007986 */ /* 0x008fe2000c101d06 */
[----:B------:R-:W-:Y:S05]  /*0710*/  EXIT ;  /* 0x000000000000794d */ /* 0x000fea0003800000 */
.L_x_4:
[----:B------:R-:W-:-:S04]  /*0720*/  ISETP.NE.AND P0, PT, R5, -0x1, PT ;  /* 0xffffffff0500780c */ /* 0x000fc80003f05270 */
[----:B------:R-:W-:-:S13]  /*0730*/  ISETP.NE.OR P0, PT, R25, RZ, P0 ;  /* 0x000000ff1900720c */ /* 0x000fda0000705670 */
[----:B------:R-:W-:Y:S05]  /*0740*/  @P0 EXIT ;  /* 0x000000000000094d */ /* 0x000fea0003800000 */
[----:B------:R-:W-:-:S04]  /*0750*/  LOP3.LUT R5, R26, 0xf, RZ, 0xc0, !PT ;  /* 0x0000000f1a057812 */ /* 0x000fc800078ec0ff */
[----:B------:R-:W-:-:S04]  /*0760*/  IADD3 R5, P1, P2, -R5, R26, R7 ;  /* 0x0000001a05057210 */ /* 0x000fc80007a3e107 */
[----:B------:R-:W-:Y:S02]  /*0770*/  ISETP.GE.U32.AND P0, PT, R5, R26, PT ;  /* 0x0000001a0500720c */ /* 0x000fe40003f06070 */
[----:B------:R-:W-:-:S04]  /*0780*/  IADD3.X R0, PT, PT, R27, -0x1, RZ, P1, P2 ;  /* 0xffffffff1b007810 */ /* 0x000fc80000fe44ff */
[----:B------:R-:W-:-:S13]  /*0790*/  ISETP.GE.U32.AND.EX P0, PT, R0, R27, PT, P0 ;  /* 0x0000001b0000720c */ /* 0x000fda0003f06100 */
[----:B------:R-:W-:Y:S05]  /*07a0*/  @P0 EXIT ;  /* 0x000000000000094d */ /* 0x000fea0003800000 */
[----:B------:R-:W1:Y:S02]  /*07b0*/  LDCU.128 UR8, c[0x0][0x380] ;  /* 0x00007000ff0877ac */ /* 0x000e640008000c00 */
[----:B-1----:R-:W-:-:S04]  /*07c0*/  IADD3 R2, P0, PT, R5, UR10, RZ ;  /* 0x0000000a05027c10 */ /* 0x002fc8000ff1e0ff */
[----:B------:R-:W-:-:S06]  /*07d0*/  IADD3.X R3, PT, PT, R0, UR11, RZ, P0, !PT ;  /* 0x0000000b00037c10 */ /* 0x000fcc00087fe4ff */
[----:B------:R-:W2:Y:S01]  /*07e0*/  LDG.E.U8 R3, desc[UR6][R2.64] ;  /* 0x0000000602037981 */ /* 0x000ea2000c1e1100 */
[----:B------:R-:W-:-:S04]  /*07f0*/  IADD3 R4, P0, PT, R5, UR8, RZ ;  /* 0x0000000805047c10 */ /* 0x000fc8000ff1e0ff */
[----:B------:R-:W-:-:S05]  /*0800*/  IADD3.X R5, PT, PT, R0, UR9, RZ, P0, !PT ;  /* 0x0000000900057c10 */ /* 0x000fca00087fe4ff */
[----:B--2---:R-:W-:Y:S01]  /*0810*/  STG.E.U8 desc[UR6][R4.64], R3 ;  /* 0x0000000304007986 */ /* 0x004fe2000c101106 */
[----:B------:R-:W-:Y:S05]  /*0820*/  EXIT ;  /* 0x000000000000794d */ /* 0x000fea0003800000 */
.L_x_5:
[----:B------:R-:W-:-:S00]  /*0830*/  BRA `(.L_x_5) ;  /* 0xfffffffc00fc7947 */ /* 0x000fc0000383ffff */
[----:B------:R-:W-:-:S00]  /*0840*/  NOP ;  /* 0x0000000000007918 */ /* 0x000fc00000000000 */
        /* <DEDUP_REMOVED lines=11> */
.L_x_42:


//--------------------- .text._Z17side_aware_memcpyILb0ELi4EjEvP5uint4PKS0_T1_ii15param_sm_side_t --------------------------
	.section	.text._Z17side_aware_memcpyILb0ELi4EjEvP5uint4PKS0_T1_ii15param_sm_side_t,"ax",@progbits
	.align	128
        .global         _Z17side_aware_memcpyILb0ELi4EjEvP5uint4PKS0_T1_ii15param_sm_side_t
        .type           _Z17side_aware_memcpyILb0ELi4EjEvP5uint4PKS0_T1_ii15param_sm_side_t,@function
        .size           _Z17side_aware_memcpyILb0ELi4EjEvP5uint4PKS0_T1_ii15param_sm_side_t,(.L_x_43 - _Z17side_aware_memcpyILb0ELi4EjEvP5uint4PKS0_T1_ii15param_sm_side_t)
        .other          _Z17side_aware_memcpyILb0ELi4EjEvP5uint4PKS0_T1_ii15param_sm_side_t,@"STO_CUDA_ENTRY STV_DEFAULT"
_Z17side_aware_memcpyILb0ELi4EjEvP5uint4PKS0_T1_ii15param_sm_side_t:
.text._Z17side_aware_memcpyILb0ELi4EjEvP5uint4PKS0_T1_ii15param_sm_side_t:
        /* <DEDUP_REMOVED lines=9> */
.L_x_6:
[----:B------:R-:W0:Y:S01]  /*0090*/  S2R R28, SR_TID.X ;  /* 0x00000000001c7919 */ /* 0x000e220000002100 */
[----:B------:R-:W1:Y:S01]  /*00a0*/  LDCU UR4, c[0x0][0x360] ;  /* 0x00006c00ff0477ac */ /* 0x000e620008000800 */
[----:B------:R-:W2:Y:S01]  /*00b0*/  LDC R29, c[0x0][0x390] ;  /* 0x0000e400ff1d7b82 */ /* 0x000ea20000000800 */
[----:B------:R-:W-:Y:S01]  /*00c0*/  BSSY.RECONVERGENT B0, `(.L_x_7) ;  /* 0x0000042000007945 */ /* 0x000fe20003800200 */
[----:B------:R-:W3:Y:S01]  /*00d0*/  LDCU.64 UR6, c[0x0][0x358] ;  /* 0x00006b00ff0677ac */ /* 0x000ee20008000a00 */
[----:B------:R-:W4:Y:S01]  /*00e0*/  LDCU UR5, c[0x0][0x394] ;  /* 0x00007280ff0577ac */ /* 0x000f220008000800 */
[----:B------:R-:W0:Y:S01]  /*00f0*/  LDCU.128 UR8, c[0x0][0x380] ;  /* 0x00007000ff0877ac */ /* 0x000e220008000c00 */
[----:B-1----:R-:W-:Y:S01]  /*0100*/  USHF.R.U32.HI UR4, URZ, 0x8, UR4 ;  /* 0x00000008ff047899 */ /* 0x002fe20008011604 */
[----:B--2---:R-:W-:Y:S02]  /*0110*/  SHF.R.U32.HI R31, RZ, 0xf, R29 ;  /* 0x0000000fff1f7819 */ /* 0x004fe4000001161d */
        /* <DEDUP_REMOVED lines=8> */
[----:B------:R-:W-:-:S07]  /*01a0*/  IMAD R32, R34, 0x8000, R30 ;  /* 0x0000800022207824 */ /* 0x000fce00078e021e */
.L_x_9:
[----:B0-----:R-:W-:-:S04]  /*01b0*/  VIADD R2, R32, UR10 ;  /* 0x0000000a20027c36 */ /* 0x001fc80008000000 */
[C---:B------:R-:W-:Y:S01]  /*01c0*/  VIADD R4, R2.reuse, 0x2000 ;  /* 0x0000200002047836 */ /* 0x040fe20000000000 */
[C---:B------:R-:W-:Y:S01]  /*01d0*/  LOP3.LUT R3, R2.reuse, UR5, RZ, 0xc0, !PT ;  /* 0x0000000502037c12 */ /* 0x040fe2000f8ec0ff */
[C---:B------:R-:W-:Y:S02]  /*01e0*/  VIADD R5, R2.reuse, 0x4000 ;  /* 0x0000400002057836 */ /* 0x040fe40000000000 */
[----:B------:R-:W-:Y:S01]  /*01f0*/  VIADD R2, R2, 0x6000 ;  /* 0x0000600002027836 */ /* 0x000fe20000000000 */
[----:B------:R-:W-:Y:S02]  /*0200*/  LOP3.LUT R4, R4, UR5, RZ, 0xc0, !PT ;  /* 0x0000000504047c12 */ /* 0x000fe4000f8ec0ff */
[----:B------:R-:W-:Y:S01]  /*0210*/  LOP3.LUT R6, R5, UR5, RZ, 0xc0, !PT ;  /* 0x0000000505067c12 */ /* 0x000fe2000f8ec0ff */
[----:B------:R-:W0:Y:S01]  /*0220*/  POPC R3, R3 ;  /* 0x0000000300037309 */ /* 0x000e220000000000 */
[----:B------:R-:W-:-:S07]  /*0230*/  LOP3.LUT R8, R2, UR5, RZ, 0xc0, !PT ;  /* 0x0000000502087c12 */ /* 0x000fce000f8ec0ff */
[----:B------:R-:W1:Y:S01]  /*0240*/  POPC R7, R4 ;  /* 0x0000000400077309 */ /* 0x000e620000000000 */
[----:B0-----:R-:W-:-:S07]  /*0250*/  LOP3.LUT R5, R0, 0x1, R3, 0x48, !PT ;  /* 0x0000000100057812 */ /* 0x001fce00078e4803 */
[----:B------:R-:W0:Y:S01]  /*0260*/  POPC R9, R6 ;  /* 0x0000000600097309 */ /* 0x000e220000000000 */
[----:B------:R-:W-:Y:S01]  /*0270*/  IMAD R2, R5, 0x1000, R32 ;  /* 0x0000100005027824 */ /* 0x000fe200078e0220 */
[----:B-1----:R-:W-:-:S06]  /*0280*/  LOP3.LUT R7, R0, 0x1, R7, 0x48, !PT ;  /* 0x0000000100077812 */ /* 0x002fcc00078e4807 */
[----:B------:R1:W2:Y:S01]  /*0290*/  POPC R11, R8 ;  /* 0x00000008000b7309 */ /* 0x0002a20000000000 */
[----:B------:R-:W-:Y:S01]  /*02a0*/  IADD3 R4, P1, PT, R2, UR10, RZ ;  /* 0x0000000a02047c10 */ /* 0x000fe2000ff3e0ff */
[----:B------:R-:W-:-:S04]  /*02b0*/  IMAD R7, R7, 0x1000, R32 ;  /* 0x0000100007077824 */ /* 0x000fc800078e0220 */
[----:B------:R-:W-:Y:S01]  /*02c0*/  IMAD.X R5, RZ, RZ, UR11, P1 ;  /* 0x0000000bff057e24 */ /* 0x000fe200088e06ff */
[----:B0-----:R-:W-:Y:S01]  /*02d0*/  LOP3.LUT R9, R0, 0x1, R9, 0x48, !PT ;  /* 0x0000000100097812 */ /* 0x001fe200078e4809 */
[----:B------:R-:W-:-:S04]  /*02e0*/  VIADD R20, R7, 0x2000 ;  /* 0x0000200007147836 */ /* 0x000fc80000000000 */
[--C-:B------:R-:W-:Y:S01]  /*02f0*/  IMAD R9, R9, 0x1000, R32.reuse ;  /* 0x0000100009097824 */ /* 0x100fe200078e0220 */
[----:B-1----:R-:W-:Y:S01]  /*0300*/  IADD3 R8, P1, PT, R20, UR10, RZ ;  /* 0x0000000a14087c10 */ /* 0x002fe2000ff3e0ff */
[----:B------:R-:W3:Y:S01]  /*0310*/  LDG.E.128 R4, desc[UR6][R4.64] ;  /* 0x0000000604047981 */ /* 0x000ee2000c1e1d00 */
[----:B--2---:R-:W-:Y:S01]  /*0320*/  LOP3.LUT R11, R0, 0x1, R11, 0x48, !PT ;  /* 0x00000001000b7812 */ /* 0x004fe200078e480b */
[----:B------:R-:W-:Y:S02]  /*0330*/  VIADD R22, R9, 0x4000 ;  /* 0x0000400009167836 */ /* 0x000fe40000000000 */
[----:B------:R-:W-:Y:S02]  /*0340*/  IMAD.X R9, RZ, RZ, UR11, P1 ;  /* 0x0000000bff097e24 */ /* 0x000fe400088e06ff */
[----:B------:R-:W-:Y:S01]  /*0350*/  IMAD R11, R11, 0x1000, R32 ;  /* 0x000010000b0b7824 */ /* 0x000fe200078e0220 */
[----:B------:R-:W-:-:S03]  /*0360*/  IADD3 R12, P2, PT, R22, UR10, RZ ;  /* 0x0000000a160c7c10 */ /* 0x000fc6000ff5e0ff */
[----:B------:R-:W-:Y:S02]  /*0370*/  VIADD R24, R11, 0x6000 ;  /* 0x000060000b187836 */ /* 0x000fe40000000000 */
[----:B------:R-:W-:Y:S01]  /*0380*/  IMAD.X R13, RZ, RZ, UR11, P2 ;  /* 0x0000000bff0d7e24 */ /* 0x000fe200090e06ff */
[----:B------:R-:W2:Y:S02]  /*0390*/  LDG.E.128 R8, desc[UR6][R8.64] ;  /* 0x0000000608087981 */ /* 0x000ea4000c1e1d00 */
[----:B------:R-:W-:-:S03]  /*03a0*/  IADD3 R16, P3, PT, R24, UR10, RZ ;  /* 0x0000000a18107c10 */ /* 0x000fc6000ff7e0ff */
[----:B------:R-:W4:Y:S02]  /*03b0*/  LDG.E.128 R12, desc[UR6][R12.64] ;  /* 0x000000060c0c7981 */ /* 0x000f24000c1e1d00 */
[----:B------:R-:W-:-:S06]  /*03c0*/  IMAD.X R17, RZ, RZ, UR11, P3 ;  /* 0x0000000bff117e24 */ /* 0x000fcc00098e06ff */
[----:B------:R-:W5:Y:S01]  /*03d0*/  LDG.E.128 R16, desc[UR6][R16.64] ;  /* 0x0000000610107981 */ /* 0x000f62000c1e1d00 */
[----:B------:R-:W-:Y:S02]  /*03e0*/  IADD3 R2, P1, PT, R2, UR8, RZ ;  /* 0x0000000802027c10 */ /* 0x000fe4000ff3e0ff */
[----:B------:R-:W-:-:S03]  /*03f0*/  IADD3 R22, P2, PT, R22, UR8, RZ ;  /* 0x0000000816167c10 */ /* 0x000fc6000ff5e0ff */
[----:B------:R-:W-:Y:S01]  /*0400*/  IMAD.X R3, RZ, RZ, UR9, P1 ;  /* 0x00000009ff037e24 */ /* 0x000fe200088e06ff */
[----:B------:R-:W-:Y:S02]  /*0410*/  IADD3 R20, P1, PT, R20, UR8, RZ ;  /* 0x0000000814147c10 */ /* 0x000fe4000ff3e0ff */
[----:B------:R-:W-:Y:S01]  /*0420*/  IADD3 R24, P3, PT, R24, UR8, RZ ;  /* 0x0000000818187c10 */ /* 0x000fe2000ff7e0ff */
[----:B------:R-:W-:Y:S02]  /*0430*/  IMAD.X R23, RZ, RZ, UR9, P2 ;  /* 0x00000009ff177e24 */ /* 0x000fe400090e06ff */
[----:B------:R-:W-:Y:S02]  /*0440*/  IMAD.X R21, RZ, RZ, UR9, P1 ;  /* 0x00000009ff157e24 */ /* 0x000fe400088e06ff */
[----:B------:R-:W-:Y:S02]  /*0450*/  IMAD.X R25, RZ, RZ, UR9, P3 ;  /* 0x00000009ff197e24 */ /* 0x000fe400098e06ff */
[----:B------:R-:W-:-:S05]  /*0460*/  IMAD.IADD R34, R33, 0x1, R34 ;  /* 0x0000000121227824 */ /* 0x000fca00078e0222 */
[----:B------:R-:W-:Y:S01]  /*0470*/  ISETP.GE.U32.AND P1, PT, R34, R31, PT ;  /* 0x0000001f2200720c */ /* 0x000fe20003f26070 */
[----:B------:R-:W-:Y:S01]  /*0480*/  IMAD R32, R33, 0x8000, R32 ;  /* 0x0000800021207824 */ /* 0x000fe200078e0220 */
[----:B---3--:R0:W-:Y:S04]  /*0490*/  STG.E.128 desc[UR6][R2.64], R4 ;  /* 0x0000000402007986 */ /* 0x0081e8000c101d06 */
[----:B--2---:R0:W-:Y:S04]  /*04a0*/  STG.E.128 desc[UR6][R20.64], R8 ;  /* 0x0000000814007986 */ /* 0x0041e8000c101d06 */
[----:B----4-:R0:W-:Y:S04]  /*04b0*/  STG.E.128 desc[UR6][R22.64], R12 ;  /* 0x0000000c16007986 */ /* 0x0101e8000c101d06 */
[----:B-----5:R0:W-:Y:S01]  /*04c0*/  STG.E.128 desc[UR6][R24.64], R16 ;  /* 0x0000001018007986 */ /* 0x0201e2000c101d06 */
[----:B------:R-:W-:Y:S05]  /*04d0*/  @!P1 BRA `(.L_x_9) ;  /* 0xfffffffc00349947 */ /* 0x000fea000383ffff */
.L_x_8:
[----:B------:R-:W-:Y:S05]  /*04e0*/  BSYNC.RECONVERGENT B0 ;  /* 0x0000000000007941 */ /* 0x000fea0003800200 */
.L_x_7:
[----:B------:R-:W-:Y:S05]  /*04f0*/  @P0 EXIT ;  /* 0x000000000000094d */ /* 0x000fea0003800000 */
[----:B------:R-:W-:Y:S01]  /*0500*/  IMAD R26, R31, 0x4, R26 ;  /* 0x000000041f1a7824 */ /* 0x000fe200078e021a */
[----:B------:R-:W-:-:S04]  /*0510*/  LOP3.LUT R0, R0, 0x1, RZ, 0xc0, !PT ;  /* 0x0000000100007812 */ /* 0x000fc800078ec0ff */
[----:B------:R-:W-:-:S04]  /*0520*/  LEA.HI R26, R29, -R26, RZ, 0x13 ;  /* 0x8000001a1d1a7211 */ /* 0x000fc800078f98ff */
[----:B------:R-:W-:-:S04]  /*0530*/  IADD3 R26, PT, PT, R26, 0x1, R27 ;  /* 0x000000011a1a7810 */ /* 0x000fc80007ffe01b */
[----:B------:R-:W-:-:S13]  /*0540*/  ISETP.GE.AND P0, PT, R26, RZ, PT ;  /* 0x000000ff1a00720c */ /* 0x000fda0003f06270 */
[----:B------:R-:W-:Y:S05]  /*0550*/  @!P0 BRA `(.L_x_10) ;  /* 0x0000000000648947 */ /* 0x000fea0003800000 */
[----:B------:R-:W1:Y:S01]  /*0560*/  LDCU UR4, c[0x0][0x388] ;  /* 0x00007100ff0477ac */ /* 0x000e620008000800 */
[----:B0-----:R-:W-:Y:S01]  /*0570*/  LOP3.LUT R3, R30, 0xffff8000, R29, 0xf8, !PT ;  /* 0xffff80001e037812 */ /* 0x001fe200078ef81d */
[----:B------:R-:W0:Y:S04]  /*0580*/  LDCU UR5, c[0x0][0x394] ;  /* 0x00007280ff0577ac */ /* 0x000e280008000800 */
[----:B------:R-:W-:-:S04]  /*0590*/  IMAD R4, R26, 0x2000, R3 ;  /* 0x000020001a047824 */ /* 0x000fc800078e0203 */
[----:B-1----:R-:W-:-:S05]  /*05a0*/  VIADD R2, R4, UR4 ;  /* 0x0000000404027c36 */ /* 0x002fca0008000000 */
[----:B0-----:R-:W-:-:S06]  /*05b0*/  LOP3.LUT R2, R2, UR5, RZ, 0xc0, !PT ;  /* 0x0000000502027c12 */ /* 0x001fcc000f8ec0ff */
[----:B------:R-:W0:Y:S02]  /*05c0*/  POPC R2, R2 ;  /* 0x0000000200027309 */ /* 0x000e240000000000 */
[----:B0-----:R-:W-:-:S04]  /*05d0*/  LOP3.LUT R3, R2, 0x1, RZ, 0xc0, !PT ;  /* 0x0000000102037812 */ /* 0x001fc800078ec0ff */
[----:B------:R-:W-:Y:S01]  /*05e0*/  ISETP.NE.AND P0, PT, R3, R0, PT ;  /* 0x000000000300720c */ /* 0x000fe20003f05270 */
[----:B------:R-:W-:-:S12]  /*05f0*/  IMAD.MOV.U32 R3, RZ, RZ, 0x1000 ;  /* 0x00001000ff037424 */ /* 0x000fd800078e00ff */
[----:B------:R-:W-:-:S05]  /*0600*/  @P0 IMAD.IADD.U32 R4, R4, 0x1, R3 ;  /* 0x0000000104040824 */ /* 0x000fca00078e0003 */
[----:B------:R-:W-:-:S04]  /*0610*/  IADD3 R0, P1, PT, R4, 0x10, RZ ;  /* 0x0000001004007810 */ /* 0x000fc80007f3e0ff */
[----:B------:R-:W-:Y:S01]  /*0620*/  ISETP.GT.U32.AND P0, PT, R0, R29, PT ;  /* 0x0000001d0000720c */ /* 0x000fe20003f04070 */
[----:B------:R-:W-:-:S05]  /*0630*/  IMAD.X R0, RZ, RZ, RZ, P1 ;  /* 0x000000ffff007224 */ /* 0x000fca00008e06ff */
[----:B------:R-:W-:-:S13]  /*0640*/  ISETP.GT.U32.AND.EX P0, PT, R0, RZ, PT, P0 ;  /* 0x000000ff0000720c */ /* 0x000fda0003f04100 */
[----:B------:R-:W-:Y:S05]  /*0650*/  @P0 EXIT ;  /* 0x000000000000094d */ /* 0x000fea0003800000 */
[----:B------:R-:W0:Y:S01]  /*0660*/  LDCU UR5, c[0x0][0x38c] ;  /* 0x00007180ff0577ac */ /* 0x000e220008000800 */
[----:B------:R-:W-:Y:S01]  /*0670*/  IADD3 R2, P0, PT, R4, UR4, RZ ;  /* 0x0000000404027c10 */ /* 0x000fe2000ff1e0ff */
[----:B------:R-:W1:Y:S04]  /*0680*/  LDCU.64 UR8, c[0x0][0x380] ;  /* 0x00007000ff0877ac */ /* 0x000e680008000a00 */
[----:B0-----:R-:W-:-:S05]  /*0690*/  IMAD.X R3, RZ, RZ, UR5, P0 ;  /* 0x00000005ff037e24 */ /* 0x001fca00080e06ff */
[----:B------:R-:W2:Y:S01]  /*06a0*/  LDG.E.128 R8, desc[UR6][R2.64] ;  /* 0x0000000602087981 */ /* 0x000ea2000c1e1d00 */
[----:B-1----:R-:W-:-:S05]  /*06b0*/  IADD3 R4, P0, PT, R4, UR8, RZ ;  /* 0x0000000804047c10 */ /* 0x002fca000ff1e0ff */
[----:B------:R-:W-:-:S05]  /*06c0*/  IMAD.X R5, RZ, RZ, UR9, P0 ;  /* 0x00000009ff057e24 */ /* 0x000fca00080e06ff */
[----:B--2---:R-:W-:Y:S01]  /*06d0*/  STG.E.128 desc[UR6][R4.64], R8 ;  /* 0x0000000804007986 */ /* 0x004fe2000c101d06 */
[----:B------:R-:W-:Y:S05]  /*06e0*/  EXIT ;  /* 0x000000000000794d */ /* 0x000fea0003800000 */
.L_x_10:
[----:B------:R-:W-:-:S04]  /*06f0*/  ISETP.NE.AND P0, PT, R26, -0x1, PT ;  /* 0xffffffff1a00780c */ /* 0x000fc80003f05270 */
[----:B------:R-:W-:-:S13]  /*0700*/  ISETP.NE.OR P0, PT, R0, RZ, P0 ;  /* 0x000000ff0000720c */ /* 0x000fda0000705670 */
[----:B------:R-:W-:Y:S05]  /*0710*/  @P0 EXIT ;  /* 0x000000000000094d */ /* 0x000fea0003800000 */
[----:B------:R-:W-:-:S04]  /*0720*/  LOP3.LUT R0, R29, 0xf, RZ, 0xc0, !PT ;  /* 0x0000000f1d007812 */ /* 0x000fc800078ec0ff */
[----:B------:R-:W-:-:S04]  /*0730*/  IADD3 R0, PT, PT, -R0, R29, R28 ;  /* 0x0000001d00007210 */ /* 0x000fc80007ffe11c */
[----:B------:R-:W-:-:S13]  /*0740*/  ISETP.GE.U32.AND P0, PT, R0, R29, PT ;  /* 0x0000001d0000720c */ /* 0x000fda0003f06070 */
[----:B------:R-:W-:Y:S05]  /*0750*/  @P0 EXIT ;  /* 0x000000000000094d */ /* 0x000fea0003800000 */
[----:B------:R-:W0:Y:S02]  /*0760*/  LDCU.128 UR8, c[0x0][0x380] ;  /* 0x00007000ff0877ac */ /* 0x000e240008000c00 */
[----:B0-----:R-:W-:-:S05]  /*0770*/  IADD3 R2, P0, PT, R0, UR10, RZ ;  /* 0x0000000a00027c10 */ /* 0x001fca000ff1e0ff */
[----:B------:R-:W-:-:S06]  /*0780*/  IMAD.X R3, RZ, RZ, UR11, P0 ;  /* 0x0000000bff037e24 */ /* 0x000fcc00080e06ff */
[----:B------:R-:W2:Y:S01]  /*0790*/  LDG.E.U8 R3, desc[UR6][R2.64] ;  /* 0x0000000602037981 */ /* 0x000ea2000c1e1100 */
[----:B------:R-:W-:-:S05]  /*07a0*/  IADD3 R4, P0, PT, R0, UR8, RZ ;  /* 0x0000000800047c10 */ /* 0x000fca000ff1e0ff */
[----:B------:R-:W-:-:S05]  /*07b0*/  IMAD.X R5, RZ, RZ, UR9, P0 ;  /* 0x00000009ff057e24 */ /* 0x000fca00080e06ff */
[----:B--2---:R-:W-:Y:S01]  /*07c0*/  STG.E.U8 desc[UR6][R4.64], R3 ;  /* 0x0000000304007986 */ /* 0x004fe2000c101106 */
[----:B------:R-:W-:Y:S05]  /*07d0*/  EXIT ;  /* 0x000000000000794d */ /* 0x000fea0003800000 */
.L_x_11:
        /* <DEDUP_REMOVED lines=10> */
.L_x_43:


//--------------------- .text._Z17side_aware_memcpyILb1ELi4EmEvP5uint4PKS0_T1_ii15param_sm_side_t --------------------------
	.section	.text._Z17side_aware_memcpyILb1ELi4EmEvP5uint4PKS0_T1_ii15param_sm_side_t,"ax",@progbits
	.align	128
        .global         _Z17side_aware_memcpyILb1ELi4EmEvP5uint4PKS0_T1_ii15param_sm_side_t
        .type           _Z17side_aware_memcpyILb1ELi4EmEvP5uint4PKS0_T1_ii15param_sm_side_t,@function
        .size           _Z17side_aware_memcpyILb1ELi4EmEvP5uint4PKS0_T1_ii15param_sm_side_t,(.L_x_44 - _Z17side_aware_memcpyILb1ELi4EmEvP5uint4PKS0_T1_ii15param_sm_side_t)
        .other          _Z17side_aware_memcpyILb1ELi4EmEvP5uint4PKS0_T1_ii15param_sm_side_t,@"STO_CUDA_ENTRY STV_DEFAULT"
_Z17side_aware_memcpyILb1ELi4EmEvP5uint4PKS0_T1_ii15param_sm_side_t:
.text._Z17side_aware_memcpyILb1ELi4EmEvP5uint4PKS0_T1_ii15param_sm_side_t:
        /* <DEDUP_REMOVED lines=9> */
.L_x_12:
        /* <DEDUP_REMOVED lines=20> */
.L_x_15:
[C---:B0-----:R-:W-:Y:S01]  /*01d0*/  VIADD R9, R36.reuse, 0x2000 ;  /* 0x0000200024097836 */ /* 0x041fe20000000000 */
        /* <DEDUP_REMOVED lines=12> */
[----:B------:R1:W2:Y:S01]  /*02a0*/  POPC R14, R13 ;  /* 0x0000000d000e7309 */ /* 0x0002a20000000000 */
[--C-:B------:R-:W-:Y:S01]  /*02b0*/  IMAD.X R29, RZ, RZ, R37.reuse, P1 ;  /* 0x000000ffff1d7224 */ /* 0x100fe200008e0625 */
[----:B------:R-:W-:Y:S02]  /*02c0*/  IADD3 R8, P3, PT, R28, UR10, RZ ;  /* 0x0000000a1c087c10 */ /* 0x000fe4000ff7e0ff */
[----:B------:R-:W-:Y:S02]  /*02d0*/  LEA R30, P4, R9, R36, 0xc ;  /* 0x00000024091e7211 */ /* 0x000fe400078860ff */
[----:B------:R-:W-:Y:S02]  /*02e0*/  IADD3.X R9, PT, PT, R29, UR11, RZ, P3, !PT ;  /* 0x0000000b1d097c10 */ /* 0x000fe40009ffe4ff */
[----:B0-----:R-:W-:Y:S01]  /*02f0*/  LOP3.LUT R31, R25, 0x1, R12, 0x48, !PT ;  /* 0x00000001191f7812 */ /* 0x001fe200078e480c */
[----:B------:R-:W-:Y:S01]  /*0300*/  IMAD.X R33, RZ, RZ, R37, P4 ;  /* 0x000000ffff217224 */ /* 0x000fe200020e0625 */
[----:B------:R-:W-:-:S02]  /*0310*/  IADD3 R12, P3, PT, R30, UR10, RZ ;  /* 0x0000000a1e0c7c10 */ /* 0x000fc4000ff7e0ff */
[-C--:B------:R-:W-:Y:S01]  /*0320*/  LEA R31, P1, R31, R36.reuse, 0xc ;  /* 0x000000241f1f7211 */ /* 0x080fe200078260ff */
[----:B------:R-:W3:Y:S01]  /*0330*/  LDG.E.128.CONSTANT R8, desc[UR6][R8.64] ;  /* 0x0000000608087981 */ /* 0x000ee2000c1e9d00 */
[----:B-1----:R-:W-:Y:S02]  /*0340*/  IADD3.X R13, PT, PT, R33, UR11, RZ, P3, !PT ;  /* 0x0000000b210d7c10 */ /* 0x002fe40009ffe4ff */
[----:B--2---:R-:W-:Y:S01]  /*0350*/  LOP3.LUT R15, R25, 0x1, R14, 0x48, !PT ;  /* 0x00000001190f7812 */ /* 0x004fe200078e480e */
[--C-:B------:R-:W-:Y:S01]  /*0360*/  IMAD.X R34, RZ, RZ, R37.reuse, P1 ;  /* 0x000000ffff227224 */ /* 0x100fe200008e0625 */
[----:B------:R-:W-:Y:S02]  /*0370*/  IADD3 R16, P1, PT, R31, UR10, RZ ;  /* 0x0000000a1f107c10 */ /* 0x000fe4000ff3e0ff */
[----:B------:R-:W-:Y:S02]  /*0380*/  LEA R32, P2, R15, R36, 0xc ;  /* 0x000000240f207211 */ /* 0x000fe400078460ff */
[----:B------:R-:W-:Y:S01]  /*0390*/  IADD3.X R17, PT, PT, R34, UR11, RZ, P1, !PT ;  /* 0x0000000b22117c10 */ /* 0x000fe20008ffe4ff */
[----:B------:R-:W2:Y:S02]  /*03a0*/  LDG.E.128.CONSTANT R12, desc[UR6][R12.64+0x2000] ;  /* 0x002000060c0c7981 */ /* 0x000ea4000c1e9d00 */
[----:B------:R-:W-:Y:S01]  /*03b0*/  IMAD.X R35, RZ, RZ, R37, P2 ;  /* 0x000000ffff237224 */ /* 0x000fe200010e0625 */
[----:B------:R-:W-:-:S02]  /*03c0*/  IADD3 R20, P2, PT, R32, UR10, RZ ;  /* 0x0000000a20147c10 */ /* 0x000fc4000ff5e0ff */
[----:B------:R-:W4:Y:S02]  /*03d0*/  LDG.E.128.CONSTANT R16, desc[UR6][R16.64+0x4000] ;  /* 0x0040000610107981 */ /* 0x000f24000c1e9d00 */
[----:B------:R-:W-:-:S06]  /*03e0*/  IADD3.X R21, PT, PT, R35, UR11, RZ, P2, !PT ;  /* 0x0000000b23157c10 */ /* 0x000fcc00097fe4ff */
[----:B------:R-:W5:Y:S01]  /*03f0*/  LDG.E.128.CONSTANT R20, desc[UR6][R20.64+0x6000] ;  /* 0x0060000614147981 */ /* 0x000f62000c1e9d00 */
[----:B------:R-:W-:Y:S02]  /*0400*/  IADD3 R28, P1, PT, R28, UR8, RZ ;  /* 0x000000081c1c7c10 */ /* 0x000fe4000ff3e0ff */
[----:B------:R-:W-:Y:S02]  /*0410*/  IADD3 R38, P2, PT, R31, UR8, RZ ;  /* 0x000000081f267c10 */ /* 0x000fe4000ff5e0ff */
[----:B------:R-:W-:Y:S02]  /*0420*/  IADD3.X R29, PT, PT, R29, UR9, RZ, P1, !PT ;  /* 0x000000091d1d7c10 */ /* 0x000fe40008ffe4ff */
[----:B------:R-:W-:Y:S02]  /*0430*/  IADD3 R30, P1, PT, R30, UR8, RZ ;  /* 0x000000081e1e7c10 */ /* 0x000fe4000ff3e0ff */
[----:B------:R-:W-:Y:S02]  /*0440*/  IADD3 R32, P3, PT, R32, UR8, RZ ;  /* 0x0000000820207c10 */ /* 0x000fe4000ff7e0ff */
[----:B------:R-:W-:-:S02]  /*0450*/  IADD3.X R31, PT, PT, R33, UR9, RZ, P1, !PT ;  /* 0x00000009211f7c10 */ /* 0x000fc40008ffe4ff */
[----:B------:R-:W-:Y:S02]  /*0460*/  IADD3.X R39, PT, PT, R34, UR9, RZ, P2, !PT ;  /* 0x0000000922277c10 */ /* 0x000fe400097fe4ff */
[----:B------:R-:W-:Y:S01]  /*0470*/  IADD3.X R33, PT, PT, R35, UR9, RZ, P3, !PT ;  /* 0x0000000923217c10 */ /* 0x000fe20009ffe4ff */
[----:B------:R-:W-:-:S05]  /*0480*/  IMAD.IADD R3, R0, 0x1, R3 ;  /* 0x0000000100037824 */ /* 0x000fca00078e0203 */
[----:B------:R-:W-:Y:S01]  /*0490*/  ISETP.GE.U32.AND P1, PT, R3, R4, PT ;  /* 0x000000040300720c */ /* 0x000fe20003f26070 */
[----:B------:R-:W-:Y:S01]  /*04a0*/  IMAD.WIDE.U32 R36, R0, 0x8000, R36 ;  /* 0x0000800000247825 */ /* 0x000fe200078e0024 */
[----:B---3--:R0:W-:Y:S04]  /*04b0*/  STG.E.128 desc[UR6][R28.64], R8 ;  /* 0x000000081c007986 */ /* 0x0081e8000c101d06 */
[----:B--2---:R0:W-:Y:S04]  /*04c0*/  STG.E.128 desc[UR6][R30.64+0x2000], R12 ;  /* 0x0020000c1e007986 */ /* 0x0041e8000c101d06 */
[----:B----4-:R0:W-:Y:S04]  /*04d0*/  STG.E.128 desc[UR6][R38.64+0x4000], R16 ;  /* 0x0040001026007986 */ /* 0x0101e8000c101d06 */
[----:B-----5:R0:W-:Y:S01]  /*04e0*/  STG.E.128 desc[UR6][R32.64+0x6000], R20 ;  /* 0x0060001420007986 */ /* 0x0201e2000c101d06 */
[----:B------:R-:W-:Y:S05]  /*04f0*/  @!P1 BRA `(.L_x_15) ;  /* 0xfffffffc00349947 */ /* 0x000fea000383ffff */
.L_x_14:
[----:B------:R-:W-:Y:S05]  /*0500*/  BSYNC.RECONVERGENT B0 ;  /* 0x0000000000007941 */ /* 0x000fea0003800200 */
.L_x_13:
        /* <DEDUP_REMOVED lines=8> */
[----:B------:R-:W-:-:S04]  /*0590*/  IMAD.IADD R5, R0, 0x1, R5 ;  /* 0x0000000100057824 */ /* 0x000fc800078e0205 */
[----:B------:R-:W-:-:S03]  /*05a0*/  IMAD.WIDE.U32 R4, R5, 0x2000, RZ ;  /* 0x0000200005047825 */ /* 0x000fc600078e00ff */
[----:B-1----:R-:W-:-:S06]  /*05b0*/  LOP3.LUT R0, R4, UR4, R2, 0xc8, !PT ;  /* 0x0000000404007c12 */ /* 0x002fcc000f8ec802 */
[----:B------:R-:W1:Y:S02]  /*05c0*/  POPC R0, R0 ;  /* 0x0000000000007309 */ /* 0x000e640000000000 */
[----:B-1----:R-:W-:-:S04]  /*05d0*/  LOP3.LUT R6, R0, 0x1, RZ, 0xc0, !PT ;  /* 0x0000000100067812 */ /* 0x002fc800078ec0ff */
[----:B------:R-:W-:Y:S02]  /*05e0*/  ISETP.NE.AND P0, PT, R6, R25, PT ;  /* 0x000000190600720c */ /* 0x000fe40003f05270 */
[----:B------:R-:W-:-:S11]  /*05f0*/  LOP3.LUT R6, R4, R2, RZ, 0xfc, !PT ;  /* 0x0000000204067212 */ /* 0x000fd600078efcff */
[----:B------:R-:W-:-:S04]  /*0600*/  @P0 LOP3.LUT R6, R6, 0x1000, RZ, 0xfc, !PT ;  /* 0x0000100006060812 */ /* 0x000fc800078efcff */
[----:B------:R-:W-:-:S04]  /*0610*/  IADD3 R3, P1, PT, R6, 0x10, RZ ;  /* 0x0000001006037810 */ /* 0x000fc80007f3e0ff */
[----:B------:R-:W-:Y:S01]  /*0620*/  ISETP.GT.U32.AND P0, PT, R3, R26, PT ;  /* 0x0000001a0300720c */ /* 0x000fe20003f04070 */
[----:B------:R-:W-:-:S05]  /*0630*/  IMAD.X R2, RZ, RZ, R5, P1 ;  /* 0x000000ffff027224 */ /* 0x000fca00008e0605 */
[----:B------:R-:W-:-:S13]  /*0640*/  ISETP.GT.U32.AND.EX P0, PT, R2, R27, PT, P0 ;  /* 0x0000001b0200720c */ /* 0x000fda0003f04100 */
[----:B------:R-:W-:Y:S05]  /*0650*/  @P0 EXIT ;  /* 0x000000000000094d */ /* 0x000fea0003800000 */
[----:B------:R-:W1:Y:S02]  /*0660*/  LDCU.128 UR8, c[0x0][0x380] ;  /* 0x00007000ff0877ac */ /* 0x000e640008000c00 */
[----:B-1----:R-:W-:-:S04]  /*0670*/  IADD3 R2, P0, PT, R6, UR10, RZ ;  /* 0x0000000a06027c10 */ /* 0x002fc8000ff1e0ff */
[----:B------:R-:W-:-:S05]  /*0680*/  IADD3.X R3, PT, PT, R5, UR11, RZ, P0, !PT ;  /* 0x0000000b05037c10 */ /* 0x000fca00087fe4ff */
[----:B0-----:R-:W2:Y:S01]  /*0690*/  LDG.E.128.CONSTANT R8, desc[UR6][R2.64] ;  /* 0x0000000602087981 */ /* 0x001ea2000c1e9d00 */
[----:B------:R-:W-:-:S04]  /*06a0*/  IADD3 R4, P0, PT, R6, UR8, RZ ;  /* 0x0000000806047c10 */ /* 0x000fc8000ff1e0ff */
[----:B------:R-:W-:-:S05]  /*06b0*/  IADD3.X R5, PT, PT, R5, UR9, RZ, P0, !PT ;  /* 0x0000000905057c10 */ /* 0x000fca00087fe4ff */
[----:B--2---:R-:W-:Y:S01]  /*06c0*/  STG.E.128 desc[UR6][R4.64], R8 ;  /* 0x0000000804007986 */ /* 0x004fe2000c101d06 */
[----:B------:R-:W-:Y:S05]  /*06d0*/  EXIT ;  /* 0x000000000000794d */ /* 0x000fea0003800000 */
.L_x_16:
        /* <DEDUP_REMOVED lines=12> */
[----:B------:R-:W2:Y:S01]  /*07a0*/  LDG.E.U8.CONSTANT R3, desc[UR6][R2.64] ;  /* 0x0000000602037981 */ /* 0x000ea2000c1e9100 */
[----:B------:R-:W-:-:S04]  /*07b0*/  IADD3 R4, P0, PT, R5, UR8, RZ ;  /* 0x0000000805047c10 */ /* 0x000fc8000ff1e0ff */
[----:B------:R-:W-:-:S05]  /*07c0*/  IADD3.X R5, PT, PT, R0, UR9, RZ, P0, !PT ;  /* 0x0000000900057c10 */ /* 0x000fca00087fe4ff */
[----:B--2---:R-:W-:Y:S01]  /*07d0*/  STG.E.U8 desc[UR6][R4.64], R3 ;  /* 0x0000000304007986 */ /* 0x004fe2000c101106 */
[----:B------:R-:W-:Y:S05]  /*07e0*/  EXIT ;  /* 0x000000000000794d */ /* 0x000fea0003800000 */
.L_x_17:
        /* <DEDUP_REMOVED lines=9> */
.L_x_44:


//--------------------- .text._Z17side_aware_memcpyILb1ELi4EjEvP5uint4PKS0_T1_ii15param_sm_side_t --------------------------
	.section	.text._Z17side_aware_memcpyILb1ELi4EjEvP5uint4PKS0_T1_ii15param_sm_side_t,"ax",@progbits
	.align	128
        .global         _Z17side_aware_memcpyILb1ELi4EjEvP5uint4PKS0_T1_ii15param_sm_side_t
        .type           _Z17side_aware_memcpyILb1ELi4EjEvP5uint4PKS0_T1_ii15param_sm_side_t,@function
        .size           _Z17side_aware_memcpyILb1ELi4EjEvP5uint4PKS0_T1_ii15param_sm_side_t,(.L_x_45 - _Z17side_aware_memcpyILb1ELi4EjEvP5uint4PKS0_T1_ii15param_sm_side_t)
        .other          _Z17side_aware_memcpyILb1ELi4EjEvP5uint4PKS0_T1_ii15param_sm_side_t,@"STO_CUDA_ENTRY STV_DEFAULT"
_Z17side_aware_memcpyILb1ELi4EjEvP5uint4PKS0_T1_ii15param_sm_side_t:
.text._Z17side_aware_memcpyILb1ELi4EjEvP5uint4PKS0_T1_ii15param_sm_side_t:
        /* <DEDUP_REMOVED lines=9> */
.L_x_18:
        /* <DEDUP_REMOVED lines=18> */
.L_x_21:
[C---:B0-----:R-:W-:Y:S01]  /*01b0*/  LOP3.LUT R3, R32.reuse, UR5, RZ, 0xc0, !PT ;  /* 0x0000000520037c12 */ /* 0x041fe2000f8ec0ff */
[C---:B------:R-:W-:Y:S02]  /*01c0*/  VIADD R20, R32.reuse, 0x2000 ;  /* 0x0000200020147836 */ /* 0x040fe40000000000 */
[C---:B------:R-:W-:Y:S02]  /*01d0*/  VIADD R22, R32.reuse, 0x4000 ;  /* 0x0000400020167836 */ /* 0x040fe40000000000 */
[----:B------:R-:W-:Y:S01]  /*01e0*/  VIADD R24, R32, 0x6000 ;  /* 0x0000600020187836 */ /* 0x000fe20000000000 */
[----:B------:R-:W0:Y:S01]  /*01f0*/  POPC R3, R3 ;  /* 0x0000000300037309 */ /* 0x000e220000000000 */
[----:B------:R-:W-:Y:S02]  /*0200*/  LOP3.LUT R4, R20, UR5, RZ, 0xc0, !PT ;  /* 0x0000000514047c12 */ /* 0x000fe4000f8ec0ff */
[----:B------:R-:W-:Y:S02]  /*0210*/  LOP3.LUT R6, R22, UR5, RZ, 0xc0, !PT ;  /* 0x0000000516067c12 */ /* 0x000fe4000f8ec0ff */
[----:B------:R-:W-:-:S03]  /*0220*/  LOP3.LUT R8, R24, UR5, RZ, 0xc0, !PT ;  /* 0x0000000518087c12 */ /* 0x000fc6000f8ec0ff */
        /* <DEDUP_REMOVED lines=9> */
[----:B0-----:R-:W-:Y:S02]  /*02c0*/  LOP3.LUT R9, R0, 0x1, R9, 0x48, !PT ;  /* 0x0000000100097812 */ /* 0x001fe400078e4809 */
[----:B-1----:R-:W-:-:S03]  /*02d0*/  IADD3 R8, P1, PT, R20, UR10, RZ ;  /* 0x0000000a14087c10 */ /* 0x002fc6000ff3e0ff */
[----:B------:R-:W-:Y:S01]  /*02e0*/  IMAD R22, R9, 0x1000, R22 ;  /* 0x0000100009167824 */ /* 0x000fe200078e0216 */
[----:B------:R-:W3:Y:S01]  /*02f0*/  LDG.E.128.CONSTANT R4, desc[UR6][R4.64] ;  /* 0x0000000604047981 */ /* 0x000ee2000c1e9d00 */
[----:B--2---:R-:W-:Y:S01]  /*0300*/  LOP3.LUT R11, R0, 0x1, R11, 0x48, !PT ;  /* 0x00000001000b7812 */ /* 0x004fe200078e480b */
[----:B------:R-:W-:Y:S02]  /*0310*/  IMAD.X R9, RZ, RZ, UR11, P1 ;  /* 0x0000000bff097e24 */ /* 0x000fe400088e06ff */
[----:B------:R-:W-:Y:S02]  /*0320*/  IADD3 R12, P2, PT, R22, UR10, RZ ;  /* 0x0000000a160c7c10 */ /* 0x000fe4000ff5e0ff */
[----:B------:R-:W-:-:S03]  /*0330*/  IMAD R24, R11, 0x1000, R24 ;  /* 0x000010000b187824 */ /* 0x000fc600078e0218 */
[----:B------:R-:W-:Y:S01]  /*0340*/  IMAD.X R13, RZ, RZ, UR11, P2 ;  /* 0x0000000bff0d7e24 */ /* 0x000fe200090e06ff */
[----:B------:R-:W2:Y:S01]  /*0350*/  LDG.E.128.CONSTANT R8, desc[UR6][R8.64] ;  /* 0x0000000608087981 */ /* 0x000ea2000c1e9d00 */
[----:B------:R-:W-:-:S04]  /*0360*/  IADD3 R16, P3, PT, R24, UR10, RZ ;  /* 0x0000000a18107c10 */ /* 0x000fc8000ff7e0ff */
[----:B------:R-:W4:Y:S01]  /*0370*/  LDG.E.128.CONSTANT R12, desc[UR6][R12.64] ;  /* 0x000000060c0c7981 */ /* 0x000f22000c1e9d00 */
[----:B------:R-:W-:-:S06]  /*0380*/  IMAD.X R17, RZ, RZ, UR11, P3 ;  /* 0x0000000bff117e24 */ /* 0x000fcc00098e06ff */
[----:B------:R-:W5:Y:S01]  /*0390*/  LDG.E.128.CONSTANT R16, desc[UR6][R16.64] ;  /* 0x0000000610107981 */ /* 0x000f62000c1e9d00 */
        /* <DEDUP_REMOVED lines=16> */
.L_x_20:
[----:B------:R-:W-:Y:S05]  /*04a0*/  BSYNC.RECONVERGENT B0 ;  /* 0x0000000000007941 */ /* 0x000fea0003800200 */
.L_x_19:
        /* <DEDUP_REMOVED lines=8> */
[----:B0-----:R-:W-:-:S05]  /*0530*/  LOP3.LUT R3, R30, 0xffff8000, R29, 0xf8, !PT ;  /* 0xffff80001e037812 */ /* 0x001fca00078ef81d */
[----:B------:R-:W-:-:S05]  /*0540*/  IMAD R4, R26, 0x2000, R3 ;  /* 0x000020001a047824 */ /* 0x000fca00078e0203 */
[----:B-1----:R-:W-:-:S06]  /*0550*/  LOP3.LUT R2, R4, UR4, RZ, 0xc0, !PT ;  /* 0x0000000404027c12 */ /* 0x002fcc000f8ec0ff */
        /* <DEDUP_REMOVED lines=10> */
[----:B------:R-:W0:Y:S02]  /*0600*/  LDCU.128 UR8, c[0x0][0x380] ;  /* 0x00007000ff0877ac */ /* 0x000e240008000c00 */
[----:B0-----:R-:W-:-:S05]  /*0610*/  IADD3 R2, P0, PT, R4, UR10, RZ ;  /* 0x0000000a04027c10 */ /* 0x001fca000ff1e0ff */
[----:B------:R-:W-:-:S05]  /*0620*/  IMAD.X R3, RZ, RZ, UR11, P0 ;  /* 0x0000000bff037e24 */ /* 0x000fca00080e06ff */
[----:B------:R-:W2:Y:S01]  /*0630*/  LDG.E.128.CONSTANT R8, desc[UR6][R2.64] ;  /* 0x0000000602087981 */ /* 0x000ea2000c1e9d00 */
[----:B------:R-:W-:-:S05]  /*0640*/  IADD3 R4, P0, PT, R4, UR8, RZ ;  /* 0x0000000804047c10 */ /* 0x000fca000ff1e0ff */
[----:B------:R-:W-:-:S05]  /*0650*/  IMAD.X R5, RZ, RZ, UR9, P0 ;  /* 0x00000009ff057e24 */ /* 0x000fca00080e06ff */
[----:B--2---:R-:W-:Y:S01]  /*0660*/  STG.E.128 desc[UR6][R4.64], R8 ;  /* 0x0000000804007986 */ /* 0x004fe2000c101d06 */
[----:B------:R-:W-:Y:S05]  /*0670*/  EXIT ;  /* 0x000000000000794d */ /* 0x000fea0003800000 */
.L_x_22:
        /* <DEDUP_REMOVED lines=10> */
[----:B------:R-:W2:Y:S01]  /*0720*/  LDG.E.U8.CONSTANT R3, desc[UR6][R2.64] ;  /* 0x0000000602037981 */ /* 0x000ea2000c1e9100 */
[----:B------:R-:W-:-:S05]  /*0730*/  IADD3 R4, P0, PT, R0, UR8, RZ ;  /* 0x0000000800047c10 */ /* 0x000fca000ff1e0ff */
[----:B------:R-:W-:-:S05]  /*0740*/  IMAD.X R5, RZ, RZ, UR9, P0 ;  /* 0x00000009ff057e24 */ /* 0x000fca00080e06ff */
[----:B--2---:R-:W-:Y:S01]  /*0750*/  STG.E.U8 desc[UR6][R4.64], R3 ;  /* 0x0000000304007986 */ /* 0x004fe2000c101106 */
[----:B------:R-:W-:Y:S05]  /*0760*/  EXIT ;  /* 0x000000000000794d */ /* 0x000fea0003800000 */
.L_x_23:
        /* <DEDUP_REMOVED lines=9> */
.L_x_45:


//--------------------- .text._Z27test_single_address_latencyPjS_ --------------------------
	.section	.text._Z27test_single_address_latencyPjS_,"ax",@progbits
	.align	128
        .global         _Z27test_single_address_latencyPjS_
        .type           _Z27test_single_address_latencyPjS_,@function
        .size           _Z27test_single_address_latencyPjS_,(.L_x_46 - _Z27test_single_address_latencyPjS_)
        .other          _Z27test_single_address_latencyPjS_,@"STO_CUDA_ENTRY STV_DEFAULT"
_Z27test_single_address_latencyPjS_:
.text._Z27test_single_address_latencyPjS_:
[----:B------:R-:W0:Y:S01]  /*0000*/  LDC R1, c[0x0][0x37c] ;  /* 0x0000df00ff017b82 */ /* 0x000e220000000800 */
[----:B------:R-:W1:Y:S01]  /*0010*/  S2R R0, SR_TID.X ;  /* 0x0000000000007919 */ /* 0x000e620000002100 */
[----:B------:R-:W2:Y:S01]  /*0020*/  LDCU UR4, c[0x0][0x2f8] ;  /* 0x00005f00ff0477ac */ /* 0x000ea20008000800 */
[----:B0-----:R-:W-:Y:S01]  /*0030*/  VIADD R1, R1, 0xffffffe8 ;  /* 0xffffffe801017836 */ /* 0x001fe20000000000 */
[----:B------:R-:W0:Y:S04]  /*0040*/  LDCU UR5, c[0x0][0x2fc] ;  /* 0x00005f80ff0577ac */ /* 0x000e280008000800 */
[----:B--2---:R-:W-:-:S05]  /*0050*/  IADD3 R6, P1, PT, R1, UR4, RZ ;  /* 0x0000000401067c10 */ /* 0x004fca000ff3e0ff */
[----:B0-----:R-:W-:Y:S01]  /*0060*/  IMAD.X R7, RZ, RZ, UR5, P1 ;  /* 0x00000005ff077e24 */ /* 0x001fe200088e06ff */
[----:B-1----:R-:W-:-:S13]  /*0070*/  ISETP.NE.AND P0, PT, R0, RZ, PT ;  /* 0x000000ff0000720c */ /* 0x002fda0003f05270 */
[----:B------:R-:W-:Y:S05]  /*0080*/  @P0 BRA `(.L_x_24) ;  /* 0x0000000800900947 */ /* 0x000fea0003800000 */
[----:B------:R-:W0:Y:S02]  /*0090*/  S2UR UR4, SR_VIRTUALSMID ;  /* 0x00000000000479c3 */ /* 0x000e240000004300 */
[----:B0-----:R-:W-:-:S13]  /*00a0*/  ISETP.NE.AND P0, PT, RZ, UR4, PT ;  /* 0x00000004ff007c0c */ /* 0x001fda000bf05270 */
[----:B------:R-:W-:Y:S05]  /*00b0*/  @P0 EXIT ;  /* 0x000000000000094d */ /* 0x000fea0003800000 */
[----:B------:R-:W0:Y:S01]  /*00c0*/  LDC.64 R4, c[0x0][0x380] ;  /* 0x0000e000ff047b82 */ /* 0x000e220000000a00 */
[----:B------:R-:W0:Y:S02]  /*00d0*/  LDCU.64 UR6, c[0x0][0x358] ;  /* 0x00006b00ff0677ac */ /* 0x000e240008000a00 */
[----:B0-----:R0:W2:Y:S05]  /*00e0*/  ATOMG.E.EXCH.STRONG.GPU PT, R0, desc[UR6][R4.64], RZ ;  /* 0x800000ff040079a8 */ /* 0x0010aa000c1ef106 */
[----:B------:R-:W1:Y:S01]  /*00f0*/  S2UR UR4, SR_CLOCKLO ;  /* 0x00000000000479c3 */ /* 0x000e620000005000 */
[----:B------:R-:W-:Y:S01]  /*0100*/  NOP ;  /* 0x0000000000007918 */ /* 0x000fe20000000000 */
[----:B------:R-:W-:-:S06]  /*0110*/  IMAD.MOV.U32 R2, RZ, RZ, 0x5f5e0ff ;  /* 0x05f5e0ffff027424 */ /* 0x000fcc00078e00ff */
[----:B------:R-:W3:Y:S01]  /*0120*/  LDC.64 R8, c[0x0][0x380] ;  /* 0x0000e000ff087b82 */ /* 0x000ee20000000a00 */
[----:B------:R-:W4:Y:S02]  /*0130*/  ATOMG.E.INC.STRONG.GPU PT, R4, desc[UR6][R4.64], R2 ;  /* 0x80000002040479a8 */ /* 0x000f2400099ef106 */
[----:B----4-:R-:W-:-:S04]  /*0140*/  ISETP.GT.AND P0, PT, R4, 0xfa, PT ;  /* 0x000000fa0400780c */ /* 0x010fc80003f04270 */
[----:B------:R-:W-:-:S05]  /*0150*/  SEL R3, RZ, 0x1, !P0 ;  /* 0x00000001ff037807 */ /* 0x000fca0004000000 */
[----:B---3--:R-:W-:-:S05]  /*0160*/  IMAD.WIDE.U32 R8, R3, 0x4, R8 ;  /* 0x0000000403087825 */ /* 0x008fca00078e0008 */
[----:B------:R-:W3:Y:S02]  /*0170*/  ATOMG.E.INC.STRONG.GPU PT, R3, desc[UR6][R8.64], R2 ;  /* 0x80000002080379a8 */ /* 0x000ee400099ef106 */
[----:B---3--:R-:W-:-:S04]  /*0180*/  ISETP.GT.AND P0, PT, R3, 0xfa, PT ;  /* 0x000000fa0300780c */ /* 0x008fc80003f04270 */
[----:B------:R-:W-:-:S04]  /*0190*/  SEL R11, RZ, 0x4, !P0 ;  /* 0x00000004ff0b7807 */ /* 0x000fc80004000000 */
[----:B------:R-:W-:-:S05]  /*01a0*/  IADD3 R10, P0, PT, R8, R11, RZ ;  /* 0x0000000b080a7210 */ /* 0x000fca0007f1e0ff */
[----:B------:R-:W-:-:S05]  /*01b0*/  IMAD.X R11, RZ, RZ, R9, P0 ;  /* 0x000000ffff0b7224 */ /* 0x000fca00000e0609 */
[----:B------:R-:W3:Y:S02]  /*01c0*/  ATOMG.E.INC.STRONG.GPU PT, R3, desc[UR6][R10.64], R2 ;  /* 0x800000020a0379a8 */ /* 0x000ee400099ef106 */
[----:B---3--:R-:W-:-:S04]  /*01d0*/  ISETP.GT.AND P0, PT, R3, 0xfa, PT ;  /* 0x000000fa0300780c */ /* 0x008fc80003f04270 */
[----:B0-----:R-:W-:-:S04]  /*01e0*/  SEL R5, RZ, 0x4, !P0 ;  /* 0x00000004ff057807 */ /* 0x001fc80004000000 */
[----:B------:R-:W-:-:S05]  /*01f0*/  IADD3 R4, P0, PT, R5, R10, RZ ;  /* 0x0000000a05047210 */ /* 0x000fca0007f1e0ff */
[----:B------:R-:W-:-:S05]  /*0200*/  IMAD.X R5, RZ, RZ, R11, P0 ;  /* 0x000000ffff057224 */ /* 0x000fca00000e060b */
[----:B------:R-:W3:Y:S02]  /*0210*/  ATOMG.E.INC.STRONG.GPU PT, R3, desc[UR6][R4.64], R2 ;  /* 0x80000002040379a8 */ /* 0x000ee400099ef106 */
[----:B---3--:R-:W-:-:S04]  /*0220*/  ISETP.GT.AND P0, PT, R3, 0xfa, PT ;  /* 0x000000fa0300780c */ /* 0x008fc80003f04270 */
[----:B------:R-:W-:-:S04]  /*0230*/  SEL R9, RZ, 0x4, !P0 ;  /* 0x00000004ff097807 */ /* 0x000fc80004000000 */
        /* <DEDUP_REMOVED lines=103> */
[----:B---3--:R-:W-:Y:S02]  /*08b0*/  ISETP.GT.AND P0, PT, R3, 0xfa, PT ;  /* 0x000000fa0300780c */ /* 0x008fe40003f04270 */
[----:B------:R-:W-:Y:S01]  /*08c0*/  CS2R.32 R2, SR_CLOCKLO ;  /* 0x0000000000027805 */ /* 0x000fe20000005000 */
[----:B------:R-:W0:Y:S01]  /*08d0*/  LDC.64 R4, c[0x0][0x388] ;  /* 0x0000e200ff047b82 */ /* 0x000e220000000a00 */
[----:B------:R-:W-:-:S04]  /*08e0*/  SEL R11, RZ, 0x4, !P0 ;  /* 0x00000004ff0b7807 */ /* 0x000fc80004000000 */
[----:B------:R-:W-:-:S05]  /*08f0*/  IADD3 R10, P0, PT, R11, R12, RZ ;  /* 0x0000000c0b0a7210 */ /* 0x000fca0007f1e0ff */
[----:B------:R-:W-:Y:S02]  /*0900*/  IMAD.X R11, RZ, RZ, R13, P0 ;  /* 0x000000ffff0b7224 */ /* 0x000fe400000e060d */
[----:B------:R-:W3:Y:S03]  /*0910*/  LDC.64 R12, c[0x0][0x380] ;  /* 0x0000e000ff0c7b82 */ /* 0x000ee60000000a00 */
[----:B--2---:R2:W-:Y:S04]  /*0920*/  STG.E desc[UR6][R10.64], R0 ;  /* 0x000000000a007986 */ /* 0x0045e8000c101906 */
[----:B0-----:R0:W4:Y:S01]  /*0930*/  LDG.E R3, desc[UR6][R4.64+0x324] ;  /* 0x0003240604037981 */ /* 0x001122000c1e1900 */
[----:B-1----:R-:W-:Y:S01]  /*0940*/  VIADD R2, R2, -UR4 ;  /* 0x8000000402027c36 */ /* 0x002fe20008000000 */
[----:B------:R-:W0:Y:S01]  /*0950*/  LDCU.64 UR4, c[0x4][0x38] ;  /* 0x01000700ff0477ac */ /* 0x000e220008000a00 */
[----:B--2---:R-:W-:-:S04]  /*0960*/  MOV R0, 0x40 ;  /* 0x0000004000007802 */ /* 0x004fc80000000f00 */
[----:B------:R1:W2:Y:S01]  /*0970*/  LDC.64 R10, c[0x4][R0] ;  /* 0x01000000000a7b82 */ /* 0x0002a20000000a00 */
[C-C-:B---3--:R-:W-:Y:S02]  /*0980*/  SHF.R.U64 R8, R12.reuse, 0x15, R13.reuse ;  /* 0x000000150c087819 */ /* 0x148fe4000000120d */
[----:B------:R-:W-:-:S05]  /*0990*/  SHF.R.U64 R9, R12, 0x18, R13 ;  /* 0x000000180c097819 */ /* 0x000fca000000120d */
[----:B------:R-:W3:Y:S01]  /*09a0*/  LDC.64 R12, c[0x4][0x28] ;  /* 0x01000a00ff0c7b82 */ /* 0x000ee20000000a00 */
[----:B------:R-:W-:Y:S01]  /*09b0*/  LOP3.LUT R9, R8, 0x1, R9, 0x48, !PT ;  /* 0x0000000108097812 */ /* 0x000fe200078e4809 */
[----:B0-----:R-:W-:-:S03]  /*09c0*/  IMAD.U32 R4, RZ, RZ, UR4 ;  /* 0x00000004ff047e24 */ /* 0x001fc6000f8e00ff */
[----:B------:R-:W-:Y:S01]  /*09d0*/  ISETP.NE.U32.AND P0, PT, R9, 0x1, PT ;  /* 0x000000010900780c */ /* 0x000fe20003f05070 */
[----:B------:R-:W-:-:S03]  /*09e0*/  IMAD.U32 R5, RZ, RZ, UR5 ;  /* 0x00000005ff057e24 */ /* 0x000fc6000f8e00ff */
[----:B------:R-:W-:-:S04]  /*09f0*/  ISETP.NE.U32.AND.EX P0, PT, RZ, RZ, PT, P0 ;  /* 0x000000ffff00720c */ /* 0x000fc80003f05100 */
[----:B----4-:R-:W-:Y:S01]  /*0a00*/  ISETP.GE.XOR P0, PT, R3, R2, !P0 ;  /* 0x000000020300720c */ /* 0x010fe20004706a70 */
[----:B------:R0:W-:-:S12]  /*0a10*/  STL.64 [R1], R2 ;  /* 0x0000000201007387 */ /* 0x0001d80000100a00 */
[----:B---3--:R-:W0:Y:S08]  /*0a20*/  @!P0 LDC R12, c[0x4][0x30] ;  /* 0x01000c00ff0c8b82 */ /* 0x008e300000000800 */
[----:B------:R-:W3:Y:S01]  /*0a30*/  @!P0 LDC R13, c[0x4][0x34] ;  /* 0x01000d00ff0d8b82 */ /* 0x000ee20000000800 */
[----:B------:R-:W-:-:S04]  /*0a40*/  ISETP.GE.AND P0, PT, R3, R2, PT ;  /* 0x000000020300720c */ /* 0x000fc80003f06270 */
[----:B------:R-:W-:-:S05]  /*0a50*/  SEL R8, RZ, 0x1, P0 ;  /* 0x00000001ff087807 */ /* 0x000fca0000000000 */
[----:B------:R1:W-:Y:S01]  /*0a60*/  STL.64 [R1+0x8], R8 ;  /* 0x0000080801007387 */ /* 0x0003e20000100a00 */
[----:B0-----:R-:W-:Y:S02]  /*0a70*/  IMAD.MOV.U32 R2, RZ, RZ, R12 ;  /* 0x000000ffff027224 */ /* 0x001fe400078e000c */
[----:B---3--:R-:W-:-:S05]  /*0a80*/  IMAD.MOV.U32 R3, RZ, RZ, R13 ;  /* 0x000000ffff037224 */ /* 0x008fca00078e000d */
[----:B--2---:R1:W-:Y:S02]  /*0a90*/  STL.64 [R1+0x10], R2 ;  /* 0x0000100201007387 */ /* 0x0043e40000100a00 */
[----:B------:R-:W-:-:S07]  /*0aa0*/  LEPC R20, `(.L_x_25) ;  /* 0x000000001014794e */ /* 0x000fce0000000000 */
[----:B-1----:R-:W-:Y:S05]  /*0ab0*/  CALL.ABS.NOINC R10 ;  /* 0x000000000a007343 */ /* 0x002fea0003c00000 */
.L_x_25:
[----:B------:R-:W-:Y:S05]  /*0ac0*/  EXIT ;  /* 0x000000000000794d */ /* 0x000fea0003800000 */
.L_x_24:
[----:B------:R-:W-:-:S13]  /*0ad0*/  ISETP.GE.U32.AND P0, PT, R0, 0x20, PT ;  /* 0x000000200000780c */ /* 0x000fda0003f06070 */
[----:B------:R-:W-:Y:S05]  /*0ae0*/  @!P0 EXIT ;  /* 0x000000000000894d */ /* 0x000fea0003800000 */
[----:B------:R-:W-:Y:S05]  /*0af0*/  NANOSLEEP 0x2710 ;  /* 0x000027100000795d */ /* 0x000fea0003800000 */
[----:B------:R-:W-:Y:S05]  /*0b00*/  EXIT ;  /* 0x000000000000794d */ /* 0x000fea0003800000 */
.L_x_26:
        /* <DEDUP_REMOVED lines=15> */
.L_x_46:


//--------------------- .text._Z17test_page_latencyPjS_Phi --------------------------
	.section	.text._Z17test_page_latencyPjS_Phi,"ax",@progbits
	.align	128
        .global         _Z17test_page_latencyPjS_Phi
        .type           _Z17test_page_latencyPjS_Phi,@function
        .size           _Z17test_page_latencyPjS_Phi,(.L_x_47 - _Z17test_page_latencyPjS_Phi)
        .other          _Z17test_page_latencyPjS_Phi,@"STO_CUDA_ENTRY STV_DEFAULT"
_Z17test_page_latencyPjS_Phi:
.text._Z17test_page_latencyPjS_Phi:
[----:B------:R-:W-:Y:S01]  /*0000*/  LDC R1, c[0x0][0x37c] ;  /* 0x0000df00ff017b82 */ /* 0x000fe20000000800 */
[----:B------:R-:W0:Y:S02]  /*0010*/  S2R R0, SR_TID.X ;  /* 0x0000000000007919 */ /* 0x000e240000002100 */
[----:B0-----:R-:W-:-:S13]  /*0020*/  ISETP.NE.AND P0, PT, R0, RZ, PT ;  /* 0x000000ff0000720c */ /* 0x001fda0003f05270 */
[----:B------:R-:W-:Y:S05]  /*0030*/  @P0 EXIT ;  /* 0x000000000000094d */ /* 0x000fea0003800000 */
[----:B------:R-:W0:Y:S01]  /*0040*/  LDC R8, c[0x0][0x398] ;  /* 0x0000e600ff087b82 */ /* 0x000e220000000800 */
[----:B------:R-:W1:Y:S07]  /*0050*/  S2R R3, SR_VIRTUALSMID ;  /* 0x0000000000037919 */ /* 0x000e6e0000004300 */
[----:B------:R-:W2:Y:S01]  /*0060*/  LDC.64 R4, c[0x0][0x388] ;  /* 0x0000e200ff047b82 */ /* 0x000ea20000000a00 */
[----:B0-----:R-:W-:-:S13]  /*0070*/  ISETP.GE.AND P0, PT, R8, 0x1, PT ;  /* 0x000000010800780c */ /* 0x001fda0003f06270 */
[----:B-12---:R-:W-:Y:S05]  /*0080*/  @!P0 EXIT ;  /* 0x000000000000894d */ /* 0x006fea0003800000 */
[----:B------:R-:W0:Y:S01]  /*0090*/  LDC.64 R6, c[0x0][0x388] ;  /* 0x0000e200ff067b82 */ /* 0x000e220000000a00 */
[----:B------:R-:W1:Y:S01]  /*00a0*/  LDCU.64 UR4, c[0x0][0x358] ;  /* 0x00006b00ff0477ac */ /* 0x000e620008000a00 */
[----:B------:R-:W-:Y:S01]  /*00b0*/  IMAD.WIDE R4, R3, 0x4, R4 ;  /* 0x0000000403047825 */ /* 0x000fe200078e0204 */
[----:B------:R-:W2:Y:S01]  /*00c0*/  LDCU.64 UR8, c[0x0][0x380] ;  /* 0x00007000ff0877ac */ /* 0x000ea20008000a00 */
[----:B------:R-:W3:Y:S03]  /*00d0*/  LDCU.64 UR6, c[0x0][0x390] ;  /* 0x00007200ff0677ac */ /* 0x000ee60008000a00 */
[----:B-1----:R1:W5:Y:S04]  /*00e0*/  LDG.E R0, desc[UR4][R4.64] ;  /* 0x0000000404007981 */ /* 0x002368000c1e1900 */
[----:B0-----:R1:W5:Y:S01]  /*00f0*/  LDG.E R2, desc[UR4][R6.64+0x324] ;  /* 0x0003240406027981 */ /* 0x001362000c1e1900 */
[----:B--23--:R-:W-:-:S07]  /*0100*/  IMAD.MOV R3, RZ, RZ, -R8 ;  /* 0x000000ffff037224 */ /* 0x00cfce00078e0a08 */
.L_x_27:
[----:B0-----:R-:W-:Y:S02]  /*0110*/  IMAD.U32 R8, RZ, RZ, UR8 ;  /* 0x00000008ff087e24 */ /* 0x001fe4000f8e00ff */
[----:B------:R-:W-:-:S05]  /*0120*/  IMAD.U32 R9, RZ, RZ, UR9 ;  /* 0x00000009ff097e24 */ /* 0x000fca000f8e00ff */
[----:B-1----:R0:W2:Y:S01]  /*0130*/  ATOMG.E.EXCH.STRONG.GPU PT, R4, desc[UR4][R8.64], RZ ;  /* 0x800000ff080479a8 */ /* 0x0020a2000c1ef104 */
[----:B------:R-:W-:Y:S01]  /*0140*/  CS2R.32 R5, SR_CLOCKLO ;  /* 0x0000000000057805 */ /* 0x000fe20000005000 */
[----:B------:R-:W-:-:S05]  /*0150*/  IMAD.MOV.U32 R6, RZ, RZ, 0x5f5e0ff ;  /* 0x05f5e0ffff067424 */ /* 0x000fca00078e00ff */
[----:B------:R-:W3:Y:S02]  /*0160*/  ATOMG.E.INC.STRONG.GPU PT, R8, desc[UR4][R8.64], R6 ;  /* 0x80000006080879a8 */ /* 0x000ee400099ef104 */
[----:B---3--:R-:W-:-:S04]  /*0170*/  ISETP.GT.AND P0, PT, R8, 0xfa, PT ;  /* 0x000000fa0800780c */ /* 0x008fc80003f04270 */
[----:B------:R-:W-:-:S04]  /*0180*/  SEL R12, RZ, 0x4, !P0 ;  /* 0x00000004ff0c7807 */ /* 0x000fc80004000000 */
[----:B------:R-:W-:-:S05]  /*0190*/  IADD3 R10, P0, PT, R12, UR8, RZ ;  /* 0x000000080c0a7c10 */ /* 0x000fca000ff1e0ff */
[----:B------:R-:W-:-:S05]  /*01a0*/  IMAD.X R11, RZ, RZ, UR9, P0 ;  /* 0x00000009ff0b7e24 */ /* 0x000fca00080e06ff */
[----:B------:R-:W3:Y:S02]  /*01b0*/  ATOMG.E.INC.STRONG.GPU PT, R10, desc[UR4][R10.64], R6 ;  /* 0x800000060a0a79a8 */ /* 0x000ee400099ef104 */
[----:B---3--:R-:W-:-:S04]  /*01c0*/  ISETP.GT.AND P0, PT, R10, 0xfa, PT ;  /* 0x000000fa0a00780c */ /* 0x008fc80003f04270 */
[----:B------:R-:W-:-:S04]  /*01d0*/  SEL R7, RZ, 0x4, !P0 ;  /* 0x00000004ff077807 */ /* 0x000fc80004000000 */
[----:B------:R-:W-:-:S05]  /*01e0*/  IADD3 R7, P0, PT, R7, R12, RZ ;  /* 0x0000000c07077210 */ /* 0x000fca0007f1e0ff */
[----:B------:R-:W-:Y:S01]  /*01f0*/  IMAD.X R15, RZ, RZ, RZ, P0 ;  /* 0x000000ffff0f7224 */ /* 0x000fe200000e06ff */
[----:B------:R-:W-:-:S04]  /*0200*/  IADD3 R12, P0, PT, R7, UR8, RZ ;  /* 0x00000008070c7c10 */ /* 0x000fc8000ff1e0ff */
[----:B------:R-:W-:-:S05]  /*0210*/  IADD3.X R13, PT, PT, R15, UR9, RZ, P0, !PT ;  /* 0x000000090f0d7c10 */ /* 0x000fca00087fe4ff */
[----:B------:R-:W3:Y:S02]  /*0220*/  ATOMG.E.INC.STRONG.GPU PT, R12, desc[UR4][R12.64], R6 ;  /* 0x800000060c0c79a8 */ /* 0x000ee400099ef104 */
[----:B---3--:R-:W-:-:S04]  /*0230*/  ISETP.GT.AND P0, PT, R12, 0xfa, PT ;  /* 0x000000fa0c00780c */ /* 0x008fc80003f04270 */
[----:B------:R-:W-:-:S04]  /*0240*/  SEL R14, RZ, 0x4, !P0 ;  /* 0x00000004ff0e7807 */ /* 0x000fc80004000000 */
[----:B------:R-:W-:-:S05]  /*0250*/  IADD3 R14, P0, PT, R14, R7, RZ ;  /* 0x000000070e0e7210 */ /* 0x000fca0007f1e0ff */
[----:B------:R-:W-:Y:S01]  /*0260*/  IMAD.X R10, RZ, RZ, R15, P0 ;  /* 0x000000ffff0a7224 */ /* 0x000fe200000e060f */
[----:B0-----:R-:W-:-:S04]  /*0270*/  IADD3 R8, P0, PT, R14, UR8, RZ ;  /* 0x000000080e087c10 */ /* 0x001fc8000ff1e0ff */
[----:B------:R-:W-:-:S05]  /*0280*/  IADD3.X R9, PT, PT, R10, UR9, RZ, P0, !PT ;  /* 0x000000090a097c10 */ /* 0x000fca00087fe4ff */
[----:B------:R-:W3:Y:S02]  /*0290*/  ATOMG.E.INC.STRONG.GPU PT, R8, desc[UR4][R8.64], R6 ;  /* 0x80000006080879a8 */ /* 0x000ee400099ef104 */
[----:B---3--:R-:W-:-:S04]  /*02a0*/  ISETP.GT.AND P0, PT, R8, 0xfa, PT ;  /* 0x000000fa0800780c */ /* 0x008fc80003f04270 */
[----:B------:R-:W-:-:S04]  /*02b0*/  SEL R7, RZ, 0x4, !P0 ;  /* 0x00000004ff077807 */ /* 0x000fc80004000000 */
[----:B------:R-:W-:-:S05]  /*02c0*/  IADD3 R7, P0, PT, R7, R14, RZ ;  /* 0x0000000e07077210 */ /* 0x000fca0007f1e0ff */
[----:B------:R-:W-:Y:S01]  /*02d0*/  IMAD.X R13, RZ, RZ, R10, P0 ;  /* 0x000000ffff0d7224 */ /* 0x000fe200000e060a */
[----:B------:R-:W-:-:S04]  /*02e0*/  IADD3 R10, P0, PT, R7, UR8, RZ ;  /* 0x00000008070a7c10 */ /* 0x000fc8000ff1e0ff */
        /* <DEDUP_REMOVED lines=142> */
[----:B---3--:R-:W-:Y:S02]  /*0bd0*/  ISETP.GT.AND P0, PT, R10, 0xfa, PT ;  /* 0x000000fa0a00780c */ /* 0x008fe40003f04270 */
[----:B------:R-:W-:-:S05]  /*0be0*/  CS2R.32 R6, SR_CLOCKLO ;  /* 0x0000000000067805 */ /* 0x000fca0000005000 */
[----:B------:R-:W-:Y:S01]  /*0bf0*/  IMAD.IADD R5, R6, 0x1, -R5 ;  /* 0x0000000106057824 */ /* 0x000fe200078e0a05 */
[----:B------:R-:W-:Y:S01]  /*0c00*/  SEL R6, RZ, 0x4, !P0 ;  /* 0x00000004ff067807 */ /* 0x000fe20004000000 */
[----:B------:R-:W-:Y:S02]  /*0c10*/  VIADD R3, R3, 0x1 ;  /* 0x0000000103037836 */ /* 0x000fe40000000000 */
[----:B------:R-:W-:Y:S01]  /*0c20*/  IMAD.U32 R8, RZ, RZ, UR6 ;  /* 0x00000006ff087e24 */ /* 0x000fe2000f8e00ff */
[----:B-----5:R-:W-:Y:S01]  /*0c30*/  ISETP.GE.AND P0, PT, R2, R5, PT ;  /* 0x000000050200720c */ /* 0x020fe20003f06270 */
[----:B------:R-:W-:Y:S01]  /*0c40*/  IMAD.U32 R9, RZ, RZ, UR7 ;  /* 0x00000007ff097e24 */ /* 0x000fe2000f8e00ff */
[----:B------:R-:W-:Y:S01]  /*0c50*/  IADD3 R6, P1, P2, R7, UR8, R6 ;  /* 0x0000000807067c10 */ /* 0x000fe2000fa3e006 */
[----:B------:R-:W-:Y:S01]  /*0c60*/  UIADD3 UR6, UP1, UPT, UR6, 0x1, URZ ;  /* 0x0000000106067890 */ /* 0x000fe2000ff3e0ff */
[----:B------:R-:W-:Y:S01]  /*0c70*/  SEL R5, RZ, 0x1, P0 ;  /* 0x00000001ff057807 */ /* 0x000fe20000000000 */
[----:B------:R-:W-:Y:S01]  /*0c80*/  UIADD3 UR8, UP0, UPT, UR8, 0x200000, URZ ;  /* 0x0020000008087890 */ /* 0x000fe2000ff1e0ff */
[----:B------:R-:W-:Y:S01]  /*0c90*/  ISETP.NE.AND P0, PT, R3, RZ, PT ;  /* 0x000000ff0300720c */ /* 0x000fe20003f05270 */
[----:B------:R-:W-:Y:S01]  /*0ca0*/  UIADD3.X UR7, UPT, UPT, URZ, UR7, URZ, UP1, !UPT ;  /* 0x00000007ff077290 */ /* 0x000fe20008ffe4ff */
[----:B------:R-:W-:Y:S01]  /*0cb0*/  IADD3.X R7, PT, PT, R12, UR9, RZ, P1, P2 ;  /* 0x000000090c077c10 */ /* 0x000fe20008fe44ff */
[----:B------:R-:W-:Y:S01]  /*0cc0*/  UIADD3.X UR9, UPT, UPT, URZ, UR9, URZ, UP0, !UPT ;  /* 0x00000009ff097290 */ /* 0x000fe200087fe4ff */
[----:B------:R-:W-:-:S03]  /*0cd0*/  LOP3.LUT R5, R5, 0x1, R0, 0x78, !PT ;  /* 0x0000000105057812 */ /* 0x000fc600078e7800 */
[----:B--2---:R0:W-:Y:S04]  /*0ce0*/  STG.E desc[UR4][R6.64], R4 ;  /* 0x0000000406007986 */ /* 0x0041e8000c101904 */
[----:B------:R0:W-:Y:S02]  /*0cf0*/  STG.E.U8 desc[UR4][R8.64], R5 ;  /* 0x0000000508007986 */ /* 0x0001e4000c101104 */
[----:B------:R-:W-:Y:S05]  /*0d00*/  @P0 BRA `(.L_x_27) ;  /* 0xfffffff400000947 */ /* 0x000fea000383ffff */
[----:B------:R-:W-:Y:S05]  /*0d10*/  EXIT ;  /* 0x000000000000794d */ /* 0x000fea0003800000 */
.L_x_28:
        /* <DEDUP_REMOVED lines=14> */
.L_x_47:


//--------------------- .text._Z14init_side_infoPjS_Ph --------------------------
	.section	.text._Z14init_side_infoPjS_Ph,"ax",@progbits
	.align	128
        .global         _Z14init_side_infoPjS_Ph
        .type           _Z14init_side_infoPjS_Ph,@function
        .size           _Z14init_side_infoPjS_Ph,(.L_x_48 - _Z14init_side_infoPjS_Ph)
        .other          _Z14init_side_infoPjS_Ph,@"STO_CUDA_ENTRY STV_DEFAULT"
_Z14init_side_infoPjS_Ph:
.text._Z14init_side_infoPjS_Ph:
        /* <DEDUP_REMOVED lines=9> */
[----:B------:R-:W0:Y:S01]  /*0090*/  S2R R22, SR_VIRTUALSMID ;  /* 0x0000000000167919 */ /* 0x000e220000004300 */
[----:B------:R-:W1:Y:S01]  /*00a0*/  LDC.64 R16, c[0x0][0x358] ;  /* 0x0000d600ff107b82 */ /* 0x000e620000000a00 */
[----:B0-----:R-:W-:-:S13]  /*00b0*/  LOP3.LUT P0, RZ, R22, 0x3fffff00, RZ, 0xc0, !PT ;  /* 0x3fffff0016ff7812 */ /* 0x001fda000780c0ff */
[----:B------:R-:W-:Y:S05]  /*00c0*/  @!P0 BRA `(.L_x_30) ;  /* 0x0000000000408947 */ /* 0x000fea0003800000 */
[----:B------:R-:W-:Y:S01]  /*00d0*/  MOV R2, 0x48 ;  /* 0x0000004800027802 */ /* 0x000fe20000000f00 */
[----:B------:R-:W0:Y:S01]  /*00e0*/  LDCU.64 UR4, c[0x4][0x8] ;  /* 0x01000100ff0477ac */ /* 0x000e220008000a00 */
[----:B------:R-:W-:Y:S02]  /*00f0*/  IMAD.MOV.U32 R8, RZ, RZ, 0x101 ;  /* 0x00000101ff087424 */ /* 0x000fe400078e00ff */
[----:B------:R-:W-:Y:S01]  /*0100*/  IMAD.MOV.U32 R12, RZ, RZ, 0x1 ;  /* 0x00000001ff0c7424 */ /* 0x000fe200078e00ff */
[----:B------:R-:W2:Y:S01]  /*0110*/  LDCU.64 UR6, c[0x4][0x10] ;  /* 0x01000200ff0677ac */ /* 0x000ea20008000a00 */
[----:B------:R-:W3:Y:S01]  /*0120*/  LDC.64 R2, c[0x4][R2] ;  /* 0x0100000002027b82 */ /* 0x000ee20000000a00 */
[----:B------:R-:W-:Y:S01]  /*0130*/  IMAD.MOV.U32 R13, RZ, RZ, RZ ;  /* 0x000000ffff0d7224 */ /* 0x000fe200078e00ff */
[----:B------:R-:W4:Y:S01]  /*0140*/  LDCU.64 UR8, c[0x4][URZ] ;  /* 0x01000000ff0877ac */ /* 0x000f220008000a00 */
[----:B0-----:R-:W-:Y:S02]  /*0150*/  IMAD.U32 R4, RZ, RZ, UR4 ;  /* 0x00000004ff047e24 */ /* 0x001fe4000f8e00ff */
[----:B------:R-:W-:-:S02]  /*0160*/  IMAD.U32 R5, RZ, RZ, UR5 ;  /* 0x00000005ff057e24 */ /* 0x000fc4000f8e00ff */
[----:B--2---:R-:W-:Y:S02]  /*0170*/  IMAD.U32 R6, RZ, RZ, UR6 ;  /* 0x00000006ff067e24 */ /* 0x004fe4000f8e00ff */
[----:B------:R-:W-:Y:S02]  /*0180*/  IMAD.U32 R7, RZ, RZ, UR7 ;  /* 0x00000007ff077e24 */ /* 0x000fe4000f8e00ff */
[----:B----4-:R-:W-:Y:S02]  /*0190*/  IMAD.U32 R10, RZ, RZ, UR8 ;  /* 0x00000008ff0a7e24 */ /* 0x010fe4000f8e00ff */
[----:B------:R-:W-:-:S07]  /*01a0*/  IMAD.U32 R11, RZ, RZ, UR9 ;  /* 0x00000009ff0b7e24 */ /* 0x000fce000f8e00ff */
[----:B------:R-:W-:-:S07]  /*01b0*/  LEPC R20, `(.L_x_30) ;  /* 0x000000001014794e */ /* 0x000fce0000000000 */
[----:B-1-3--:R-:W-:Y:S05]  /*01c0*/  CALL.ABS.NOINC R2 ;  /* 0x0000000002007343 */ /* 0x00afea0003c00000 */
.L_x_30:
[----:B------:R-:W-:Y:S01]  /*01d0*/  VIADD R0, R22, 0x4 ;  /* 0x0000000416007836 */ /* 0x000fe20000000000 */
[----:B------:R-:W0:Y:S01]  /*01e0*/  LDC.64 R4, c[0x0][0x380] ;  /* 0x0000e000ff047b82 */ /* 0x000e220000000a00 */
[----:B------:R-:W-:-:S03]  /*01f0*/  IMAD.MOV.U32 R2, RZ, RZ, 0x7d0 ;  /* 0x000007d0ff027424 */ /* 0x000fc600078e00ff */
[----:B------:R-:W-:-:S04]  /*0200*/  SHF.R.S32.HI R3, RZ, 0x1f, R0 ;  /* 0x0000001fff037819 */ /* 0x000fc80000011400 */
[----:B------:R-:W-:Y:S01]  /*0210*/  LEA.HI R3, R3, R0, RZ, 0x4 ;  /* 0x0000000003037211 */ /* 0x000fe200078f20ff */
[----:B------:R-:W2:Y:S03]  /*0220*/  LDC.64 R6, c[0x0][0x388] ;  /* 0x0000e200ff067b82 */ /* 0x000ea60000000a00 */
[----:B------:R-:W-:-:S05]  /*0230*/  LOP3.LUT R3, R3, 0xffffff0, RZ, 0xc0, !PT ;  /* 0x0ffffff003037812 */ /* 0x000fca00078ec0ff */
[----:B------:R-:W-:-:S04]  /*0240*/  IMAD.IADD R3, R0, 0x1, -R3 ;  /* 0x0000000100037824 */ /* 0x000fc800078e0a03 */
[----:B------:R-:W-:-:S04]  /*0250*/  IMAD R3, R3, R2, 0x64 ;  /* 0x0000006403037424 */ /* 0x000fc800078e0202 */
[----:B------:R-:W-:Y:S05]  /*0260*/  NANOSLEEP R3 ;  /* 0x000000030000735d */ /* 0x000fea0003800000 */
[----:B-1----:R-:W-:Y:S02]  /*0270*/  R2UR UR4, R16 ;  /* 0x00000000100472ca */ /* 0x002fe400000e0000 */
[----:B------:R-:W-:Y:S01]  /*0280*/  R2UR UR5, R17 ;  /* 0x00000000110572ca */ /* 0x000fe200000e0000 */
[----:B------:R-:W-:-:S04]  /*0290*/  IMAD.SHL.U32 R3, R22, 0x4, RZ ;  /* 0x0000000416037824 */ /* 0x000fc800078e00ff */
[----:B0-----:R-:W-:-:S08]  /*02a0*/  IMAD.WIDE R4, R3, 0x4, R4 ;  /* 0x0000000403047825 */ /* 0x001fd000078e0204 */
[----:B------:R0:W3:Y:S01]  /*02b0*/  ATOMG.E.EXCH.STRONG.GPU PT, R2, desc[UR4][R4.64], RZ ;  /* 0x800000ff040279a8 */ /* 0x0000e2000c1ef104 */
[----:B------:R-:W1:Y:S01]  /*02c0*/  S2UR UR4, SR_CLOCKLO ;  /* 0x00000000000479c3 */ /* 0x000e620000005000 */
[----:B------:R-:W-:Y:S01]  /*02d0*/  NOP ;  /* 0x0000000000007918 */ /* 0x000fe20000000000 */
[----:B------:R-:W-:Y:S01]  /*02e0*/  R2UR UR6, R16 ;  /* 0x00000000100672ca */ /* 0x000fe200000e0000 */
[----:B------:R-:W-:Y:S01]  /*02f0*/  IMAD.MOV.U32 R0, RZ, RZ, 0x5f5e0ff ;  /* 0x05f5e0ffff007424 */ /* 0x000fe200078e00ff */
[----:B------:R-:W-:-:S13]  /*0300*/  R2UR UR7, R17 ;  /* 0x00000000110772ca */ /* 0x000fda00000e0000 */
[----:B------:R-:W4:Y:S02]  /*0310*/  ATOMG.E.INC.STRONG.GPU PT, R3, desc[UR6][R4.64], R0 ;  /* 0x80000000040379a8 */ /* 0x000f2400099ef106 */
[----:B----4-:R-:W-:-:S04]  /*0320*/  ISETP.GT.AND P0, PT, R3, 0xfa, PT ;  /* 0x000000fa0300780c */ /* 0x010fc80003f04270 */
[----:B------:R-:W-:-:S04]  /*0330*/  SEL R9, RZ, 0x4, !P0 ;  /* 0x00000004ff097807 */ /* 0x000fc80004000000 */
[----:B------:R-:W-:-:S05]  /*0340*/  IADD3 R8, P0, PT, R4, R9, RZ ;  /* 0x0000000904087210 */ /* 0x000fca0007f1e0ff */
[----:B------:R-:W-:-:S05]  /*0350*/  IMAD.X R9, RZ, RZ, R5, P0 ;  /* 0x000000ffff097224 */ /* 0x000fca00000e0605 */
[----:B------:R-:W4:Y:S02]  /*0360*/  ATOMG.E.INC.STRONG.GPU PT, R3, desc[UR6][R8.64], R0 ;  /* 0x80000000080379a8 */ /* 0x000f2400099ef106 */
[----:B----4-:R-:W-:-:S04]  /*0370*/  ISETP.GT.AND P0, PT, R3, 0xfa, PT ;  /* 0x000000fa0300780c */ /* 0x010fc80003f04270 */
[----:B------:R-:W-:-:S04]  /*0380*/  SEL R11, RZ, 0x4, !P0 ;  /* 0x00000004ff0b7807 */ /* 0x000fc80004000000 */
[----:B------:R-:W-:-:S05]  /*0390*/  IADD3 R10, P0, PT, R11, R8, RZ ;  /* 0x000000080b0a7210 */ /* 0x000fca0007f1e0ff */
[----:B------:R-:W-:-:S05]  /*03a0*/  IMAD.X R11, RZ, RZ, R9, P0 ;  /* 0x000000ffff0b7224 */ /* 0x000fca00000e0609 */
[----:B------:R-:W4:Y:S02]  /*03b0*/  ATOMG.E.INC.STRONG.GPU PT, R3, desc[UR6][R10.64], R0 ;  /* 0x800000000a0379a8 */ /* 0x000f2400099ef106 */
[----:B----4-:R-:W-:-:S04]  /*03c0*/  ISETP.GT.AND P0, PT, R3, 0xfa, PT ;  /* 0x000000fa0300780c */ /* 0x010fc80003f04270 */
[----:B0-----:R-:W-:-:S04]  /*03d0*/  SEL R5, RZ, 0x4, !P0 ;  /* 0x00000004ff057807 */ /* 0x001fc80004000000 */
        /* <DEDUP_REMOVED lines=108> */
[----:B----4-:R-:W-:Y:S02]  /*0aa0*/  ISETP.GT.AND P0, PT, R3, 0xfa, PT ;  /* 0x000000fa0300780c */ /* 0x010fe40003f04270 */
[----:B------:R-:W-:Y:S01]  /*0ab0*/  CS2R.32 R3, SR_CLOCKLO ;  /* 0x0000000000037805 */ /* 0x000fe20000005000 */
[----:B------:R-:W0:Y:S01]  /*0ac0*/  LDC.64 R8, c[0x0][0x388] ;  /* 0x0000e200ff087b82 */ /* 0x000e220000000a00 */
[----:B------:R-:W-:-:S03]  /*0ad0*/  SEL R11, RZ, 0x4, !P0 ;  /* 0x00000004ff0b7807 */ /* 0x000fc60004000000 */
[----:B-1----:R-:W-:Y:S01]  /*0ae0*/  VIADD R3, R3, -UR4 ;  /* 0x8000000403037c36 */ /* 0x002fe20008000000 */
[----:B------:R-:W-:Y:S01]  /*0af0*/  R2UR UR6, R16 ;  /* 0x00000000100672ca */ /* 0x000fe200000e0000 */
[----:B--2---:R-:W-:Y:S01]  /*0b00*/  IMAD.WIDE R22, R22, 0x4, R6 ;  /* 0x0000000416167825 */ /* 0x004fe200078e0206 */
[C---:B------:R-:W-:Y:S02]  /*0b10*/  R2UR UR7, R17.reuse ;  /* 0x00000000110772ca */ /* 0x040fe400000e0000 */
[C---:B------:R-:W-:Y:S01]  /*0b20*/  R2UR UR8, R16.reuse ;  /* 0x00000000100872ca */ /* 0x040fe200000e0000 */
[----:B------:R-:W1:Y:S01]  /*0b30*/  LDC R12, c[0x0][0x370] ;  /* 0x0000dc00ff0c7b82 */ /* 0x000e620000000800 */
[C---:B------:R-:W-:Y:S02]  /*0b40*/  R2UR UR9, R17.reuse ;  /* 0x00000000110972ca */ /* 0x040fe400000e0000 */
[----:B------:R-:W-:Y:S02]  /*0b50*/  R2UR UR10, R16 ;  /* 0x00000000100a72ca */ /* 0x000fe400000e0000 */
[----:B------:R-:W-:-:S02]  /*0b60*/  R2UR UR11, R17 ;  /* 0x00000000110b72ca */ /* 0x000fc400000e0000 */
[----:B------:R-:W-:Y:S02]  /*0b70*/  IADD3 R4, P0, PT, R11, R4, RZ ;  /* 0x000000040b047210 */ /* 0x000fe40007f1e0ff */
[----:B------:R-:W-:Y:S02]  /*0b80*/  R2UR UR12, R16 ;  /* 0x00000000100c72ca */ /* 0x000fe400000e0000 */
[----:B------:R-:W-:Y:S01]  /*0b90*/  R2UR UR13, R17 ;  /* 0x00000000110d72ca */ /* 0x000fe200000e0000 */
[----:B------:R-:W-:Y:S01]  /*0ba0*/  IMAD.X R5, RZ, RZ, R5, P0 ;  /* 0x000000ffff057224 */ /* 0x000fe200000e0605 */
[----:B0-----:R-:W-:-:S04]  /*0bb0*/  IADD3 R10, P1, PT, R8, 0x324, RZ ;  /* 0x00000324080a7810 */ /* 0x001fc80007f3e0ff */
[----:B---3--:R0:W-:Y:S01]  /*0bc0*/  STG.E desc[UR6][R4.64], R2 ;  /* 0x0000000204007986 */ /* 0x0081e2000c101906 */
[----:B------:R-:W-:-:S03]  /*0bd0*/  IMAD.X R11, RZ, RZ, R9, P1 ;  /* 0x000000ffff0b7224 */ /* 0x000fc600008e0609 */
[----:B------:R0:W-:Y:S01]  /*0be0*/  STG.E desc[UR8][R22.64], R3 ;  /* 0x0000000316007986 */ /* 0x0001e2000c101908 */
[----:B-1----:R-:W-:-:S03]  /*0bf0*/  VIADD R13, R12, 0xffffffff ;  /* 0xffffffff0c0d7836 */ /* 0x002fc60000000000 */
[----:B------:R0:W-:Y:S04]  /*0c00*/  REDG.E.ADD.STRONG.GPU desc[UR10][R10.64], R3 ;  /* 0x000000030a00798e */ /* 0x0001e8000c12e10a */
[----:B------:R-:W2:Y:S02]  /*0c10*/  ATOMG.E.INC.STRONG.GPU PT, R14, desc[UR12][R10.64+-0x4], R13 ;  /* 0xfffffc0d0a0e79a8 */ /* 0x000ea400099ef10c */
[----:B--2---:R-:W-:-:S13]  /*0c20*/  ISETP.NE.AND P0, PT, R14, R13, PT ;  /* 0x0000000d0e00720c */ /* 0x004fda0003f05270 */
[----:B0-----:R-:W-:Y:S05]  /*0c30*/  @P0 EXIT ;  /* 0x000000000000094d */ /* 0x001fea0003800000 */
[----:B------:R-:W0:Y:S01]  /*0c40*/  LDC.64 R10, c[0x0][0x388] ;  /* 0x0000e200ff0a7b82 */ /* 0x000e220000000a00 */
[----:B------:R-:W-:Y:S02]  /*0c50*/  R2UR UR4, R16 ;  /* 0x00000000100472ca */ /* 0x000fe400000e0000 */
[----:B------:R-:W-:-:S13]  /*0c60*/  R2UR UR5, R17 ;  /* 0x00000000110572ca */ /* 0x000fda00000e0000 */
[----:B0-----:R-:W2:Y:S04]  /*0c70*/  LDG.E R5, desc[UR4][R10.64+0x324] ;  /* 0x000324040a057981 */ /* 0x001ea8000c1e1900 */
[----:B------:R-:W3:Y:S01]  /*0c80*/  LDG.E R13, desc[UR4][R10.64] ;  /* 0x000000040a0d7981 */ /* 0x000ee2000c1e1900 */
[----:B------:R-:W0:Y:S01]  /*0c90*/  I2F.U32.RP R4, R12 ;  /* 0x0000000c00047306 */ /* 0x000e220000209000 */
[----:B------:R-:W-:Y:S01]  /*0ca0*/  IMAD.MOV.U32 R2, RZ, RZ, RZ ;  /* 0x000000ffff027224 */ /* 0x000fe200078e00ff */
[C---:B------:R-:W-:Y:S02]  /*0cb0*/  ISETP.NE.U32.AND P2, PT, R12.reuse, RZ, PT ;  /* 0x000000ff0c00720c */ /* 0x040fe40003f45070 */
[C---:B------:R-:W-:Y:S02]  /*0cc0*/  ISETP.GE.U32.AND P3, PT, R12.reuse, 0x4, PT ;  /* 0x000000040c00780c */ /* 0x040fe40003f66070 */
[----:B------:R-:W-:-:S02]  /*0cd0*/  LOP3.LUT R20, R12, 0x3, RZ, 0xc0, !PT ;  /* 0x000000030c147812 */ /* 0x000fc400078ec0ff */
[----:B0-----:R-:W0:Y:S02]  /*0ce0*/  MUFU.RCP R4, R4 ;  /* 0x0000000400047308 */ /* 0x001e240000001000 */
[----:B0-----:R-:W-:-:S06]  /*0cf0*/  VIADD R3, R4, 0xffffffe ;  /* 0x0ffffffe04037836 */ /* 0x001fcc0000000000 */
[----:B------:R-:W0:Y:S02]  /*0d00*/  F2I.FTZ.U32.TRUNC.NTZ R3, R3 ;  /* 0x0000000300037305 */ /* 0x000e24000021f000 */
[----:B0-----:R-:W-:-:S04]  /*0d10*/  IMAD.MOV R15, RZ, RZ, -R3 ;  /* 0x000000ffff0f7224 */ /* 0x001fc800078e0a03 */
[----:B------:R-:W-:-:S04]  /*0d20*/  IMAD R15, R15, R12, RZ ;  /* 0x0000000c0f0f7224 */ /* 0x000fc800078e02ff */
[----:B------:R-:W-:-:S04]  /*0d30*/  IMAD.HI.U32 R2, R3, R15, R2 ;  /* 0x0000000f03027227 */ /* 0x000fc800078e0002 */
[----:B------:R-:W-:Y:S02]  /*0d40*/  IMAD.MOV.U32 R3, RZ, RZ, RZ ;  /* 0x000000ffff037224 */ /* 0x000fe400078e00ff */
[----:B--2---:R-:W-:-:S04]  /*0d50*/  IMAD.HI.U32 R2, R2, R5, RZ ;  /* 0x0000000502027227 */ /* 0x004fc800078e00ff */
[----:B------:R-:W-:-:S04]  /*0d60*/  IMAD.MOV R14, RZ, RZ, -R2 ;  /* 0x000000ffff0e7224 */ /* 0x000fc800078e0a02 */
[----:B------:R-:W-:Y:S01]  /*0d70*/  IMAD R5, R12, R14, R5 ;  /* 0x0000000e0c057224 */ /* 0x000fe200078e0205 */
[----:B------:R-:W-:-:S04]  /*0d80*/  CS2R R14, SRZ ;  /* 0x00000000000e7805 */ /* 0x000fc8000001ff00 */
[----:B------:R-:W-:-:S13]  /*0d90*/  ISETP.GE.U32.AND P0, PT, R5, R12, PT ;  /* 0x0000000c0500720c */ /* 0x000fda0003f06070 */
[----:B------:R-:W-:Y:S02]  /*0da0*/  @P0 IMAD.IADD R5, R5, 0x1, -R12 ;  /* 0x0000000105050824 */ /* 0x000fe400078e0a0c */
[----:B------:R-:W-:Y:S01]  /*0db0*/  @P0 VIADD R2, R2, 0x1 ;  /* 0x0000000102020836 */ /* 0x000fe20000000000 */
[----:B------:R-:W-:Y:S02]  /*0dc0*/  ISETP.NE.AND P0, PT, R20, RZ, PT ;  /* 0x000000ff1400720c */ /* 0x000fe40003f05270 */
[----:B------:R-:W-:-:S13]  /*0dd0*/  ISETP.GE.U32.AND P1, PT, R5, R12, PT ;  /* 0x0000000c0500720c */ /* 0x000fda0003f26070 */
[----:B------:R-:W-:Y:S01]  /*0de0*/  @P1 VIADD R2, R2, 0x1 ;  /* 0x0000000102021836 */ /* 0x000fe20000000000 */
[----:B------:R-:W-:-:S04]  /*0df0*/  @!P2 LOP3.LUT R2, RZ, R12, RZ, 0x33, !PT ;  /* 0x0000000cff02a212 */ /* 0x000fc800078e33ff */
[CC--:B---3--:R-:W-:Y:S02]  /*0e00*/  ISETP.GT.U32.AND P2, PT, R13.reuse, R2.reuse, PT ;  /* 0x000000020d00720c */ /* 0x0c8fe40003f44070 */
[----:B------:R-:W-:Y:S02]  /*0e10*/  ISETP.GT.U32.AND P1, PT, R13, R2, PT ;  /* 0x000000020d00720c */ /* 0x000fe40003f24070 */
[----:B------:R-:W-:Y:S02]  /*0e20*/  SEL R4, RZ, 0x1, P2 ;  /* 0x00000001ff047807 */ /* 0x000fe40001000000 */
[----:B------:R-:W-:Y:S01]  /*0e30*/  SEL R5, RZ, 0x1, !P1 ;  /* 0x00000001ff057807 */ /* 0x000fe20004800000 */
[----:B------:R-:W-:Y:S08]  /*0e40*/  @!P3 BRA `(.L_x_31) ;  /* 0x000000040028b947 */ /* 0x000ff00003800000 */
[----:B------:R-:W0:Y:S01]  /*0e50*/  LDCU.64 UR4, c[0x0][0x390] ;  /* 0x00007200ff0477ac */ /* 0x000e220008000a00 */
[----:B------:R-:W-:Y:S01]  /*0e60*/  IADD3 R24, P1, PT, R8, 0x8, RZ ;  /* 0x0000000808187810 */ /* 0x000fe20007f3e0ff */
[----:B------:R-:W-:Y:S01]  /*0e70*/  BSSY.RECONVERGENT B0, `(.L_x_31) ;  /* 0x0000047000007945 */ /* 0x000fe20003800200 */
[C---:B------:R-:W-:Y:S01]  /*0e80*/  LOP3.LUT R21, R12.reuse, 0xfffffffc, RZ, 0xc0, !PT ;  /* 0xfffffffc0c157812 */ /* 0x040fe200078ec0ff */
[----:B------:R-:W-:Y:S01]  /*0e90*/  IMAD.MOV.U32 R3, RZ, RZ, RZ ;  /* 0x000000ffff037224 */ /* 0x000fe200078e00ff */
[----:B------:R-:W-:Y:S01]  /*0ea0*/  LOP3.LUT R15, R12, 0x7ffffffc, RZ, 0xc0, !PT ;  /* 0x7ffffffc0c0f7812 */ /* 0x000fe200078ec0ff */
[----:B------:R-:W-:Y:S02]  /*0eb0*/  IMAD.X R9, RZ, RZ, R9, P1 ;  /* 0x000000ffff097224 */ /* 0x000fe400008e0609 */
[----:B------:R-:W-:Y:S02]  /*0ec0*/  IMAD.MOV.U32 R14, RZ, RZ, RZ ;  /* 0x000000ffff0e7224 */ /* 0x000fe400078e00ff */
[----:B------:R-:W-:Y:S01]  /*0ed0*/  IMAD.MOV R21, RZ, RZ, -R21 ;  /* 0x000000ffff157224 */ /* 0x000fe200078e0a15 */
[----:B0-----:R-:W-:-:S04]  /*0ee0*/  UIADD3 UR4, UP0, UPT, UR4, 0x3, URZ ;  /* 0x0000000304047890 */ /* 0x001fc8000ff1e0ff */
[----:B------:R-:W-:Y:S02]  /*0ef0*/  UIADD3.X UR5, UPT, UPT, URZ, UR5, URZ, UP0, !UPT ;  /* 0x00000005ff057290 */ /* 0x000fe400087fe4ff */
[----:B------:R-:W-:-:S04]  /*0f00*/  IMAD.U32 R25, RZ, RZ, UR4 ;  /* 0x00000004ff197e24 */ /* 0x000fc8000f8e00ff */
[----:B------:R-:W-:-:S07]  /*0f10*/  IMAD.U32 R26, RZ, RZ, UR5 ;  /* 0x00000005ff1a7e24 */ /* 0x000fce000f8e00ff */
.L_x_32:
[----:B------:R-:W-:Y:S01]  /*0f20*/  R2UR UR4, R16 ;  /* 0x00000000100472ca */ /* 0x000fe200000e0000 */
[----:B------:R-:W-:Y:S01]  /*0f30*/  IMAD.MOV.U32 R8, RZ, RZ, R24 ;  /* 0x000000ffff087224 */ /* 0x000fe200078e0018 */
[----:B------:R-:W-:-:S13]  /*0f40*/  R2UR UR5, R17 ;  /* 0x00000000110572ca */ /* 0x000fda00000e0000 */
[----:B-1----:R-:W2:Y:S01]  /*0f50*/  LDG.E R13, desc[UR4][R8.64+-0x8] ;  /* 0xfffff804080d7981 */ /* 0x002ea2000c1e1900 */
[C---:B------:R-:W-:Y:S01]  /*0f60*/  R2UR UR6, R16.reuse ;  /* 0x00000000100672ca */ /* 0x040fe200000e0000 */
[----:B------:R-:W-:Y:S01]  /*0f70*/  IMAD.MOV.U32 R12, RZ, RZ, R25 ;  /* 0x000000ffff0c7224 */ /* 0x000fe200078e0019 */
[C---:B------:R-:W-:Y:S02]  /*0f80*/  R2UR UR7, R17.reuse ;  /* 0x00000000110772ca */ /* 0x040fe400000e0000 */
[----:B------:R-:W-:Y:S02]  /*0f90*/  R2UR UR8, R16 ;  /* 0x00000000100872ca */ /* 0x000fe400000e0000 */
[----:B------:R-:W-:Y:S02]  /*0fa0*/  R2UR UR9, R17 ;  /* 0x00000000110972ca */ /* 0x000fe400000e0000 */
[----:B--2---:R-:W-:-:S04]  /*0fb0*/  ISETP.GT.AND P1, PT, R13, R2, PT ;  /* 0x000000020d00720c */ /* 0x004fc80003f24270 */
[----:B------:R-:W-:-:S04]  /*0fc0*/  SEL R24, R4, R5, P1 ;  /* 0x0000000504187207 */ /* 0x000fc80000800000 */
[----:B------:R-:W-:-:S04]  /*0fd0*/  ISETP.NE.AND P1, PT, R24, RZ, PT ;  /* 0x000000ff1800720c */ /* 0x000fc80003f25270 */
[----:B------:R-:W-:-:S05]  /*0fe0*/  SEL R13, R14, R3, !P1 ;  /* 0x000000030e0d7207 */ /* 0x000fca0004800000 */
[----:B------:R-:W-:Y:S02]  /*0ff0*/  IMAD R29, R13, 0x2, R24 ;  /* 0x000000020d1d7824 */ /* 0x000fe400078e0218 */
[----:B------:R-:W-:-:S03]  /*1000*/  IMAD.MOV.U32 R13, RZ, RZ, R26 ;  /* 0x000000ffff0d7224 */ /* 0x000fc600078e001a */
[----:B------:R-:W-:Y:S04]  /*1010*/  STG.E desc[UR4][R8.64+-0x8], R29 ;  /* 0xfffff81d08007986 */ /* 0x000fe8000c101904 */
[----:B------:R0:W-:Y:S04]  /*1020*/  STG.E.U8 desc[UR6][R12.64+-0x3], R29 ;  /* 0xfffffd1d0c007986 */ /* 0x0001e8000c101106 */
[----:B------:R-:W2:Y:S01]  /*1030*/  LDG.E R25, desc[UR8][R8.64+-0x4] ;  /* 0xfffffc0808197981 */ /* 0x000ea2000c1e1900 */
[----:B------:R-:W-:-:S05]  /*1040*/  LOP3.LUT R27, R24, 0x1, RZ, 0x3c, !PT ;  /* 0x00000001181b7812 */ /* 0x000fca00078e3cff */
[----:B------:R-:W-:Y:S01]  /*1050*/  IMAD.IADD R14, R27, 0x1, R14 ;  /* 0x000000011b0e7824 */ /* 0x000fe200078e020e */
[----:B--2---:R-:W-:Y:S01]  /*1060*/  ISETP.GT.AND P1, PT, R25, R2, PT ;  /* 0x000000021900720c */ /* 0x004fe20003f24270 */
[----:B------:R-:W-:-:S03]  /*1070*/  IMAD.IADD R25, R24, 0x1, R3 ;  /* 0x0000000118197824 */ /* 0x000fc600078e0203 */
[----:B------:R-:W-:-:S04]  /*1080*/  SEL R3, R4, R5, P1 ;  /* 0x0000000504037207 */ /* 0x000fc80000800000 */
[----:B------:R-:W-:-:S04]  /*1090*/  ISETP.NE.AND P1, PT, R3, RZ, PT ;  /* 0x000000ff0300720c */ /* 0x000fc80003f25270 */
[----:B------:R-:W-:-:S05]  /*10a0*/  SEL R24, R14, R25, !P1 ;  /* 0x000000190e187207 */ /* 0x000fca0004800000 */
[----:B0-----:R-:W-:-:S05]  /*10b0*/  IMAD R29, R24, 0x2, R3 ;  /* 0x00000002181d7824 */ /* 0x001fca00078e0203 */
[----:B------:R-:W-:Y:S04]  /*10c0*/  STG.E desc[UR4][R8.64+-0x4], R29 ;  /* 0xfffffc1d08007986 */ /* 0x000fe8000c101904 */
[----:B------:R0:W-:Y:S04]  /*10d0*/  STG.E.U8 desc[UR6][R12.64+-0x2], R29 ;  /* 0xfffffe1d0c007986 */ /* 0x0001e8000c101106 */
[----:B------:R-:W2:Y:S01]  /*10e0*/  LDG.E R27, desc[UR8][R8.64] ;  /* 0x00000008081b7981 */ /* 0x000ea2000c1e1900 */
[----:B------:R-:W-:Y:S01]  /*10f0*/  IMAD.IADD R25, R25, 0x1, R3 ;  /* 0x0000000119197824 */ /* 0x000fe200078e0203 */
[----:B--2---:R-:W-:-:S02]  /*1100*/  ISETP.GT.AND P1, PT, R27, R2, PT ;  /* 0x000000021b00720c */ /* 0x004fc40003f24270 */
[----:B------:R-:W-:Y:S02]  /*1110*/  LOP3.LUT R27, R3, 0x1, RZ, 0x3c, !PT ;  /* 0x00000001031b7812 */ /* 0x000fe400078e3cff */
[----:B------:R-:W-:-:S03]  /*1120*/  SEL R3, R4, R5, P1 ;  /* 0x0000000504037207 */ /* 0x000fc60000800000 */
[----:B------:R-:W-:Y:S01]  /*1130*/  IMAD.IADD R14, R14, 0x1, R27 ;  /* 0x000000010e0e7824 */ /* 0x000fe200078e021b */
[----:B------:R-:W-:-:S04]  /*1140*/  ISETP.NE.AND P1, PT, R3, RZ, PT ;  /* 0x000000ff0300720c */ /* 0x000fc80003f25270 */
[----:B------:R-:W-:-:S05]  /*1150*/  SEL R24, R14, R25, !P1 ;  /* 0x000000190e187207 */ /* 0x000fca0004800000 */
[----:B------:R-:W-:-:S05]  /*1160*/  IMAD R27, R24, 0x2, R3 ;  /* 0x00000002181b7824 */ /* 0x000fca00078e0203 */
[----:B------:R-:W-:Y:S04]  /*1170*/  STG.E desc[UR4][R8.64], R27 ;  /* 0x0000001b08007986 */ /* 0x000fe8000c101904 */
[----:B------:R1:W-:Y:S04]  /*1180*/  STG.E.U8 desc[UR6][R12.64+-0x1], R27 ;  /* 0xffffff1b0c007986 */ /* 0x0003e8000c101106 */
[----:B0-----:R-:W2:Y:S01]  /*1190*/  LDG.E R29, desc[UR8][R8.64+0x4] ;  /* 0x00000408081d7981 */ /* 0x001ea2000c1e1900 */
[----:B------:R-:W-:Y:S01]  /*11a0*/  IMAD.IADD R25, R25, 0x1, R3 ;  /* 0x0000000119197824 */ /* 0x000fe200078e0203 */
[----:B------:R-:W-:Y:S01]  /*11b0*/  LOP3.LUT R3, R3, 0x1, RZ, 0x3c, !PT ;  /* 0x0000000103037812 */ /* 0x000fe200078e3cff */
[----:B------:R-:W-:Y:S01]  /*11c0*/  VIADD R21, R21, 0x4 ;  /* 0x0000000415157836 */ /* 0x000fe20000000000 */
[----:B------:R-:W-:-:S03]  /*11d0*/  IADD3 R24, P2, PT, R8, 0x10, RZ ;  /* 0x0000001008187810 */ /* 0x000fc60007f5e0ff */
[----:B------:R-:W-:Y:S01]  /*11e0*/  IMAD.IADD R14, R14, 0x1, R3 ;  /* 0x000000010e0e7824 */ /* 0x000fe200078e0203 */
[----:B--2---:R-:W-:-:S04]  /*11f0*/  ISETP.GT.AND P1, PT, R29, R2, PT ;  /* 0x000000021d00720c */ /* 0x004fc80003f24270 */
[----:B------:R-:W-:-:S04]  /*1200*/  SEL R26, R4, R5, P1 ;  /* 0x00000005041a7207 */ /* 0x000fc80000800000 */
[C---:B------:R-:W-:Y:S02]  /*1210*/  ISETP.NE.AND P1, PT, R26.reuse, RZ, PT ;  /* 0x000000ff1a00720c */ /* 0x040fe40003f25270 */
[----:B-1----:R-:W-:Y:S02]  /*1220*/  LOP3.LUT R27, R26, 0x1, RZ, 0x3c, !PT ;  /* 0x000000011a1b7812 */ /* 0x002fe400078e3cff */
[C---:B------:R-:W-:Y:S02]  /*1230*/  SEL R3, R14.reuse, R25, !P1 ;  /* 0x000000190e037207 */ /* 0x040fe40004800000 */
[----:B------:R-:W-:Y:S01]  /*1240*/  ISETP.NE.AND P1, PT, R21, RZ, PT ;  /* 0x000000ff1500720c */ /* 0x000fe20003f25270 */
[----:B------:R-:W-:Y:S02]  /*1250*/  IMAD.IADD R14, R14, 0x1, R27 ;  /* 0x000000010e0e7824 */ /* 0x000fe400078e021b */
[--C-:B------:R-:W-:Y:S02]  /*1260*/  IMAD R29, R3, 0x2, R26.reuse ;  /* 0x00000002031d7824 */ /* 0x100fe400078e021a */
[----:B------:R-:W-:Y:S01]  /*1270*/  IMAD.IADD R3, R25, 0x1, R26 ;  /* 0x0000000119037824 */ /* 0x000fe200078e021a */
[----:B------:R-:W-:-:S02]  /*1280*/  IADD3 R25, P3, PT, R12, 0x4, RZ ;  /* 0x000000040c197810 */ /* 0x000fc40007f7e0ff */
[----:B------:R0:W-:Y:S03]  /*1290*/  STG.E desc[UR4][R8.64+0x4], R29 ;  /* 0x0000041d08007986 */ /* 0x0001e6000c101904 */
[----:B------:R-:W-:Y:S01]  /*12a0*/  IMAD.X R26, RZ, RZ, R13, P3 ;  /* 0x000000ffff1a7224 */ /* 0x000fe200018e060d */
[----:B------:R1:W-:Y:S01]  /*12b0*/  STG.E.U8 desc[UR6][R12.64], R29 ;  /* 0x0000001d0c007986 */ /* 0x0003e2000c101106 */
[----:B0-----:R-:W-:Y:S01]  /*12c0*/  IMAD.X R9, RZ, RZ, R9, P2 ;  /* 0x000000ffff097224 */ /* 0x001fe200010e0609 */
[----:B------:R-:W-:Y:S06]  /*12d0*/  @P1 BRA `(.L_x_32) ;  /* 0xfffffffc00101947 */ /* 0x000fec000383ffff */
[----:B------:R-:W-:Y:S05]  /*12e0*/  BSYNC.RECONVERGENT B0 ;  /* 0x0000000000007941 */ /* 0x000fea0003800200 */
.L_x_31:
[----:B------:R-:W-:Y:S05]  /*12f0*/  @!P0 BRA `(.L_x_33) ;  /* 0x00000000007c8947 */ /* 0x000fea0003800000 */
[----:B------:R-:W0:Y:S01]  /*1300*/  LDCU.64 UR4, c[0x0][0x390] ;  /* 0x00007200ff0477ac */ /* 0x000e220008000a00 */
[C---:B------:R-:W-:Y:S01]  /*1310*/  IMAD.WIDE.U32 R6, R15.reuse, 0x4, R6 ;  /* 0x000000040f067825 */ /* 0x040fe200078e0006 */
[----:B------:R-:W-:Y:S03]  /*1320*/  BSSY.RECONVERGENT B0, `(.L_x_33) ;  /* 0x000001c000007945 */ /* 0x000fe60003800200 */
[----:B------:R-:W-:Y:S01]  /*1330*/  IMAD.MOV R20, RZ, RZ, -R20 ;  /* 0x000000ffff147224 */ /* 0x000fe200078e0a14 */
[----:B0-----:R-:W-:-:S05]  /*1340*/  IADD3 R15, P0, PT, R15, UR4, RZ ;  /* 0x000000040f0f7c10 */ /* 0x001fca000ff1e0ff */
[----:B-1----:R-:W-:-:S08]  /*1350*/  IMAD.X R12, RZ, RZ, UR5, P0 ;  /* 0x00000005ff0c7e24 */ /* 0x002fd000080e06ff */
.L_x_34:
[----:B------:R-:W-:Y:S02]  /*1360*/  R2UR UR4, R16 ;  /* 0x00000000100472ca */ /* 0x000fe400000e0000 */
[----:B------:R-:W-:-:S13]  /*1370*/  R2UR UR5, R17 ;  /* 0x00000000110572ca */ /* 0x000fda00000e0000 */
[----:B------:R-:W2:Y:S01]  /*1380*/  LDG.E R9, desc[UR4][R6.64] ;  /* 0x0000000406097981 */ /* 0x000ea2000c1e1900 */
[----:B------:R-:W-:Y:S01]  /*1390*/  VIADD R20, R20, 0x1 ;  /* 0x0000000114147836 */ /* 0x000fe20000000000 */
[----:B------:R-:W-:Y:S01]  /*13a0*/  R2UR UR6, R16 ;  /* 0x00000000100672ca */ /* 0x000fe200000e0000 */
[----:B------:R-:W-:Y:S01]  /*13b0*/  IMAD.MOV.U32 R8, RZ, RZ, R15 ;  /* 0x000000ffff087224 */ /* 0x000fe200078e000f */
[----:B------:R-:W-:Y:S02]  /*13c0*/  R2UR UR7, R17 ;  /* 0x00000000110772ca */ /* 0x000fe400000e0000 */
[----:B------:R-:W-:Y:S02]  /*13d0*/  IADD3 R15, P1, PT, R15, 0x1, RZ ;  /* 0x000000010f0f7810 */ /* 0x000fe40007f3e0ff */
[----:B--2---:R-:W-:-:S04]  /*13e0*/  ISETP.GT.AND P0, PT, R9, R2, PT ;  /* 0x000000020900720c */ /* 0x004fc80003f04270 */
[----:B------:R-:W-:-:S04]  /*13f0*/  SEL R24, R4, R5, P0 ;  /* 0x0000000504187207 */ /* 0x000fc80000000000 */
[C---:B------:R-:W-:Y:S02]  /*1400*/  ISETP.NE.AND P0, PT, R24.reuse, RZ, PT ;  /* 0x000000ff1800720c */ /* 0x040fe40003f05270 */
[----:B------:R-:W-:Y:S02]  /*1410*/  LOP3.LUT R13, R24, 0x1, RZ, 0x3c, !PT ;  /* 0x00000001180d7812 */ /* 0x000fe400078e3cff */
[----:B------:R-:W-:Y:S01]  /*1420*/  SEL R9, R14, R3, !P0 ;  /* 0x000000030e097207 */ /* 0x000fe20004000000 */
[----:B------:R-:W-:Y:S01]  /*1430*/  IMAD.IADD R3, R24, 0x1, R3 ;  /* 0x0000000118037824 */ /* 0x000fe200078e0203 */
[----:B------:R-:W-:Y:S01]  /*1440*/  ISETP.NE.AND P0, PT, R20, RZ, PT ;  /* 0x000000ff1400720c */ /* 0x000fe20003f05270 */
[----:B------:R-:W-:Y:S02]  /*1450*/  IMAD.IADD R14, R13, 0x1, R14 ;  /* 0x000000010d0e7824 */ /* 0x000fe400078e020e */
[----:B------:R-:W-:Y:S02]  /*1460*/  IMAD R21, R9, 0x2, R24 ;  /* 0x0000000209157824 */ /* 0x000fe400078e0218 */
[----:B------:R-:W-:-:S02]  /*1470*/  IMAD.MOV.U32 R9, RZ, RZ, R12 ;  /* 0x000000ffff097224 */ /* 0x000fc400078e000c */
[----:B------:R-:W-:Y:S01]  /*1480*/  IMAD.X R12, RZ, RZ, R12, P1 ;  /* 0x000000ffff0c7224 */ /* 0x000fe200008e060c */
[----:B------:R0:W-:Y:S04]  /*1490*/  STG.E desc[UR4][R6.64], R21 ;  /* 0x0000001506007986 */ /* 0x0001e8000c101904 */
[----:B------:R1:W-:Y:S01]  /*14a0*/  STG.E.U8 desc[UR6][R8.64], R21 ;  /* 0x0000001508007986 */ /* 0x0003e2000c101106 */
[----:B0-----:R-:W-:-:S05]  /*14b0*/  IADD3 R6, P2, PT, R6, 0x4, RZ ;  /* 0x0000000406067810 */ /* 0x001fca0007f5e0ff */
[----:B------:R-:W-:Y:S01]  /*14c0*/  IMAD.X R7, RZ, RZ, R7, P2 ;  /* 0x000000ffff077224 */ /* 0x000fe200010e0607 */
[----:B-1----:R-:W-:Y:S07]  /*14d0*/  @P0 BRA `(.L_x_34) ;  /* 0xfffffffc00a00947 */ /* 0x002fee000383ffff */
[----:B------:R-:W-:Y:S05]  /*14e0*/  BSYNC.RECONVERGENT B0 ;  /* 0x0000000000007941 */ /* 0x000fea0003800200 */
.L_x_33:
[----:B------:R-:W0:Y:S01]  /*14f0*/  LDC R6, c[0x0][0x380] ;  /* 0x0000e000ff067b82 */ /* 0x000e220000000800 */
[C---:B------:R-:W-:Y:S02]  /*1500*/  R2UR UR4, R16.reuse ;  /* 0x00000000100472ca */ /* 0x040fe400000e0000 */
[C---:B------:R-:W-:Y:S02]  /*1510*/  R2UR UR5, R17.reuse ;  /* 0x00000000110572ca */ /* 0x040fe400000e0000 */
[C---:B------:R-:W-:Y:S02]  /*1520*/  R2UR UR6, R16.reuse ;  /* 0x00000000100672ca */ /* 0x040fe400000e0000 */
[C---:B------:R-:W-:Y:S02]  /*1530*/  R2UR UR7, R17.reuse ;  /* 0x00000000110772ca */ /* 0x040fe400000e0000 */
[----:B------:R-:W-:Y:S02]  /*1540*/  R2UR UR8, R16 ;  /* 0x00000000100872ca */ /* 0x000fe400000e0000 */
[----:B------:R-:W-:-:S02]  /*1550*/  R2UR UR9, R17 ;  /* 0x00000000110972ca */ /* 0x000fc400000e0000 */
[----:B------:R-:W-:Y:S02]  /*1560*/  R2UR UR10, R16 ;  /* 0x00000000100a72ca */ /* 0x000fe400000e0000 */
[----:B------:R-:W-:Y:S01]  /*1570*/  R2UR UR11, R17 ;  /* 0x00000000110b72ca */ /* 0x000fe200000e0000 */
[----:B------:R2:W-:Y:S01]  /*1580*/  STG.E desc[UR4][R10.64+0x324], R2 ;  /* 0x000324020a007986 */ /* 0x0005e2000c101904 */
[----:B------:R-:W-:-:S03]  /*1590*/  VIMNMX R7, PT, PT, R14, R3, PT ;  /* 0x000000030e077248 */ /* 0x000fc60003fe0100 */
[----:B------:R2:W-:Y:S01]  /*15a0*/  STG.E desc[UR6][R10.64+0x32c], R14 ;  /* 0x00032c0e0a007986 */ /* 0x0005e2000c101906 */
[----:B0-----:R-:W-:-:S03]  /*15b0*/  LOP3.LUT P0, RZ, R6, 0x1fffff, RZ, 0xc0, !PT ;  /* 0x001fffff06ff7812 */ /* 0x001fc6000780c0ff */
[----:B------:R2:W-:Y:S04]  /*15c0*/  STG.E desc[UR8][R10.64+0x330], R3 ;  /* 0x000330030a007986 */ /* 0x0005e8000c101908 */
[----:B------:R2:W-:Y:S06]  /*15d0*/  STG.E desc[UR10][R10.64+0x334], R7 ;  /* 0x000334070a007986 */ /* 0x0005ec000c10190a */
[----:B------:R-:W-:Y:S05]  /*15e0*/  @!P0 BRA `(.L_x_35) ;  /* 0x0000000000448947 */ /* 0x000fea0003800000 */
[----:B------:R-:W-:Y:S01]  /*15f0*/  MOV R0, 0x48 ;  /* 0x0000004800007802 */ /* 0x000fe20000000f00 */
[----:B------:R-:W0:Y:S01]  /*1600*/  LDCU.64 UR4, c[0x4][0x18] ;  /* 0x01000300ff0477ac */ /* 0x000e220008000a00 */
[----:B------:R-:W-:Y:S02]  /*1610*/  IMAD.MOV.U32 R8, RZ, RZ, 0x128 ;  /* 0x00000128ff087424 */ /* 0x000fe400078e00ff */
[----:B--2---:R2:W3:Y:S01]  /*1620*/  LDC.64 R2, c[0x4][R0] ;  /* 0x0100000000027b82 */ /* 0x0044e20000000a00 */
[----:B------:R-:W4:Y:S01]  /*1630*/  LDCU.64 UR6, c[0x4][0x10] ;  /* 0x01000200ff0677ac */ /* 0x000f220008000a00 */
[----:B-1----:R-:W-:Y:S02]  /*1640*/  IMAD.MOV.U32 R12, RZ, RZ, 0x1 ;  /* 0x00000001ff0c7424 */ /* 0x002fe400078e00ff */
[----:B------:R-:W-:Y:S01]  /*1650*/  IMAD.MOV.U32 R13, RZ, RZ, RZ ;  /* 0x000000ffff0d7224 */ /* 0x000fe200078e00ff */
[----:B------:R-:W1:Y:S01]  /*1660*/  LDCU.64 UR8, c[0x4][URZ] ;  /* 0x01000000ff0877ac */ /* 0x000e620008000a00 */
[----:B0-----:R-:W-:-:S02]  /*1670*/  IMAD.U32 R4, RZ, RZ, UR4 ;  /* 0x00000004ff047e24 */ /* 0x001fc4000f8e00ff */
[----:B------:R-:W-:Y:S02]  /*1680*/  IMAD.U32 R5, RZ, RZ, UR5 ;  /* 0x00000005ff057e24 */ /* 0x000fe4000f8e00ff */
[----:B----4-:R-:W-:Y:S02]  /*1690*/  IMAD.U32 R6, RZ, RZ, UR6 ;  /* 0x00000006ff067e24 */ /* 0x010fe4000f8e00ff */
[----:B------:R-:W-:Y:S02]  /*16a0*/  IMAD.U32 R7, RZ, RZ, UR7 ;  /* 0x00000007ff077e24 */ /* 0x000fe4000f8e00ff */
[----:B-1----:R-:W-:Y:S02]  /*16b0*/  IMAD.U32 R10, RZ, RZ, UR8 ;  /* 0x00000008ff0a7e24 */ /* 0x002fe4000f8e00ff */
[----:B--2---:R-:W-:-:S07]  /*16c0*/  IMAD.U32 R11, RZ, RZ, UR9 ;  /* 0x00000009ff0b7e24 */ /* 0x004fce000f8e00ff */
[----:B------:R-:W-:-:S07]  /*16d0*/  LEPC R20, `(.L_x_36) ;  /* 0x000000001014794e */ /* 0x000fce0000000000 */
[----:B---3--:R-:W-:Y:S05]  /*16e0*/  CALL.ABS.NOINC R2 ;  /* 0x0000000002007343 */ /* 0x008fea0003c00000 */
.L_x_36:
[----:B------:R-:W-:Y:S05]  /*16f0*/  EXIT ;  /* 0x000000000000794d */ /* 0x000fea0003800000 */
.L_x_35:
[----:B------:R-:W-:Y:S02]  /*1700*/  R2UR UR4, R16 ;  /* 0x00000000100472ca */ /* 0x000fe400000e0000 */
[----:B------:R-:W-:-:S13]  /*1710*/  R2UR UR5, R17 ;  /* 0x00000000110572ca */ /* 0x000fda00000e0000 */
[----:B------:R-:W3:Y:S01]  /*1720*/  LDG.E R8, desc[UR4][R22.64] ;  /* 0x0000000416087981 */ /* 0x000ee2000c1e1900 */
[----:B------:R-:W-:Y:S01]  /*1730*/  BSSY B0, `(.L_x_37) ;  /* 0x000009c000007945 */ /* 0x000fe20003800000 */
[----:B--2---:R-:W-:Y:S02]  /*1740*/  IMAD.MOV.U32 R7, RZ, RZ, 0x4 ;  /* 0x00000004ff077424 */ /* 0x004fe400078e00ff */
[----:B------:R-:W-:Y:S01]  /*1750*/  IMAD.MOV.U32 R3, RZ, RZ, RZ ;  /* 0x000000ffff037224 */ /* 0x000fe200078e00ff */
[----:B---3--:R-:W-:-:S07]  /*1760*/  LOP3.LUT R8, R8, 0x1, RZ, 0xc0, !PT ;  /* 0x0000000108087812 */ /* 0x008fce00078ec0ff */
.L_x_38:
[----:B------:R-:W-:Y:S05]  /*1770*/  YIELD ;  /* 0x0000000000007946 */ /* 0x000fea0003800000 */
[----:B0-----:R-:W0:Y:S01]  /*1780*/  LDCU UR4, c[0x0][0x384] ;  /* 0x00007080ff0477ac */ /* 0x001e220008000800 */
[----:B-1----:R-:W-:Y:S01]  /*1790*/  IMAD.MOV.U32 R12, RZ, RZ, 0x1 ;  /* 0x00000001ff0c7424 */ /* 0x002fe200078e00ff */
[----:B------:R-:W-:Y:S02]  /*17a0*/  R2UR UR6, R16 ;  /* 0x00000000100672ca */ /* 0x000fe400000e0000 */
[----:B------:R-:W-:Y:S02]  /*17b0*/  R2UR UR7, R17 ;  /* 0x00000000110772ca */ /* 0x000fe400000e0000 */
[----:B------:R-:W-:-:S04]  /*17c0*/  SHF.L.U32 R9, R12, R7, RZ ;  /* 0x000000070c097219 */ /* 0x000fc800000006ff */
[----:B------:R-:W-:-:S05]  /*17d0*/  IADD3 R14, P0, PT, R9, R6, RZ ;  /* 0x00000006090e7210 */ /* 0x000fca0007f1e0ff */
[----:B0-----:R-:W-:-:S05]  /*17e0*/  IMAD.X R15, RZ, RZ, UR4, P0 ;  /* 0x00000004ff0f7e24 */ /* 0x001fca00080e06ff */
[----:B------:R0:W2:Y:S01]  /*17f0*/  ATOMG.E.EXCH.STRONG.GPU PT, R25, desc[UR6][R14.64], RZ ;  /* 0x800000ff0e1979a8 */ /* 0x0000a2000c1ef106 */
[----:B------:R-:W-:Y:S01]  /*1800*/  S2UR UR4, SR_CLOCKLO ;  /* 0x00000000000479c3 */ /* 0x000fe20000005000 */
[----:B------:R-:W-:Y:S01]  /*1810*/  NOP ;  /* 0x0000000000007918 */ /* 0x000fe20000000000 */
[----:B------:R-:W-:Y:S02]  /*1820*/  R2UR UR6, R16 ;  /* 0x00000000100672ca */ /* 0x000fe400000e0000 */
[----:B------:R-:W-:-:S13]  /*1830*/  R2UR UR7, R17 ;  /* 0x00000000110772ca */ /* 0x000fda00000e0000 */
        /* <DEDUP_REMOVED lines=121> */
[----:B---3--:R-:W-:Y:S01]  /*1fd0*/  ISETP.GT.AND P0, PT, R14, 0xfa, PT ;  /* 0x000000fa0e00780c */ /* 0x008fe20003f04270 */
[----:B------:R-:W0:Y:S01]  /*1fe0*/  S2UR UR5, SR_CLOCKLO ;  /* 0x00000000000579c3 */ /* 0x000e220000005000 */
[----:B------:R-:W-:Y:S02]  /*1ff0*/  NOP ;  /* 0x0000000000007918 */ /* 0x000fe40000000000 */
[----:B------:R-:W-:Y:S01]  /*2000*/  SEL R15, RZ, 0x4, !P0 ;  /* 0x00000004ff0f7807 */ /* 0x000fe20004000000 */
[----:B0-----:R-:W-:Y:S01]  /*2010*/  UIADD3 UR4, UPT, UPT, -UR4, UR5, URZ ;  /* 0x0000000504047290 */ /* 0x001fe2000fffe1ff */
[----:B------:R-:W-:Y:S01]  /*2020*/  VIADD R7, R7, 0x1 ;  /* 0x0000000107077836 */ /* 0x000fe20000000000 */
[----:B------:R-:W-:Y:S02]  /*2030*/  R2UR UR6, R16 ;  /* 0x00000000100672ca */ /* 0x000fe400000e0000 */
[----:B------:R-:W-:-:S02]  /*2040*/  IADD3 R12, P0, PT, R15, R12, RZ ;  /* 0x0000000c0f0c7210 */ /* 0x000fc40007f1e0ff */
[----:B------:R-:W-:Y:S02]  /*2050*/  R2UR UR7, R17 ;  /* 0x00000000110772ca */ /* 0x000fe400000e0000 */
[----:B------:R-:W-:Y:S01]  /*2060*/  ISETP.NE.AND P1, PT, R7, 0x15, PT ;  /* 0x000000150700780c */ /* 0x000fe20003f25270 */
[----:B------:R-:W-:Y:S01]  /*2070*/  IMAD.X R13, RZ, RZ, R13, P0 ;  /* 0x000000ffff0d7224 */ /* 0x000fe200000e060d */
[----:B------:R-:W-:-:S04]  /*2080*/  ISETP.GE.AND P0, PT, R2, UR4, PT ;  /* 0x0000000402007c0c */ /* 0x000fc8000bf06270 */
[----:B------:R-:W-:-:S04]  /*2090*/  SEL R15, R4, R5, !P0 ;  /* 0x00000005040f7207 */ /* 0x000fc80004000000 */
[----:B------:R-:W-:Y:S01]  /*20a0*/  ISETP.NE.AND P0, PT, R15, R8, PT ;  /* 0x000000080f00720c */ /* 0x000fe20003f05270 */
[----:B--2---:R0:W-:Y:S03]  /*20b0*/  STG.E desc[UR6][R12.64], R25 ;  /* 0x000000190c007986 */ /* 0x0041e6000c101906 */
[----:B------:R-:W-:-:S04]  /*20c0*/  SEL R14, R9, RZ, P0 ;  /* 0x000000ff090e7207 */ /* 0x000fc80000000000 */
[----:B------:R-:W-:Y:S01]  /*20d0*/  LOP3.LUT R3, R14, R3, RZ, 0xfc, !PT ;  /* 0x000000030e037212 */ /* 0x000fe200078efcff */
[----:B------:R-:W-:Y:S06]  /*20e0*/  @P1 BRA `(.L_x_38) ;  /* 0xfffffff400a01947 */ /* 0x000fec000383ffff */
[----:B------:R-:W-:Y:S05]  /*20f0*/  BSYNC B0 ;  /* 0x0000000000007941 */ /* 0x000fea0003800000 */
.L_x_37:
[----:B------:R-:W-:Y:S02]  /*2100*/  LOP3.LUT R0, R3, 0x1ffe, RZ, 0xc0, !PT ;  /* 0x00001ffe03007812 */ /* 0x000fe400078ec0ff */
[----:B------:R-:W-:Y:S02]  /*2110*/  R2UR UR4, R16 ;  /* 0x00000000100472ca */ /* 0x000fe400000e0000 */
[----:B------:R-:W-:Y:S02]  /*2120*/  R2UR UR5, R17 ;  /* 0x00000000110572ca */ /* 0x000fe400000e0000 */
[----:B------:R-:W-:-:S11]  /*2130*/  ISETP.NE.AND P0, PT, R0, 0x1000, PT ;  /* 0x000010000000780c */ /* 0x000fd60003f05270 */
[----:B------:R1:W-:Y:S02]  /*2140*/  STG.E desc[UR4][R10.64+0x328], R3 ;  /* 0x000328030a007986 */ /* 0x0003e4000c101904 */
[----:B------:R-:W-:Y:S05]  /*2150*/  @!P0 EXIT ;  /* 0x000000000000894d */ /* 0x000fea0003800000 */
[----:B------:R-:W-:Y:S01]  /*2160*/  IMAD.MOV.U32 R2, RZ, RZ, 0x1000 ;  /* 0x00001000ff027424 */ /* 0x000fe200078e00ff */
[----:B------:R-:W-:Y:S01]  /*2170*/  MOV R0, 0x40 ;  /* 0x0000004000007802 */ /* 0x000fe20000000f00 */
[----:B------:R-:W2:Y:S01]  /*2180*/  LDCU.64 UR4, c[0x4][0x20] ;  /* 0x01000400ff0477ac */ /* 0x000ea20008000a00 */
[----:B------:R-:W-:Y:S02]  /*2190*/  IMAD.MOV.U32 R6, RZ, RZ, R19 ;  /* 0x000000ffff067224 */ /* 0x000fe400078e0013 */
[----:B------:R3:W-:Y:S01]  /*21a0*/  STL.64 [R1], R2 ;  /* 0x0000000201007387 */ /* 0x0007e20000100a00 */
[----:B------:R3:W4:Y:S01]  /*21b0*/  LDC.64 R8, c[0x4][R0] ;  /* 0x0100000000087b82 */ /* 0x0007220000000a00 */
[----:B------:R-:W-:Y:S02]  /*21c0*/  IMAD.MOV.U32 R7, RZ, RZ, R18 ;  /* 0x000000ffff077224 */ /* 0x000fe400078e0012 */
[----:B--2---:R-:W-:Y:S02]  /*21d0*/  IMAD.U32 R4, RZ, RZ, UR4 ;  /* 0x00000004ff047e24 */ /* 0x004fe4000f8e00ff */
[----:B---3--:R-:W-:-:S07]  /*21e0*/  IMAD.U32 R5, RZ, RZ, UR5 ;  /* 0x00000005ff057e24 */ /* 0x008fce000f8e00ff */
[----:B------:R-:W-:-:S07]  /*21f0*/  LEPC R20, `(.L_x_39) ;  /* 0x000000001014794e */ /* 0x000fce0000000000 */
[----:B01--4-:R-:W-:Y:S05]  /*2200*/  CALL.ABS.NOINC R8 ;  /* 0x0000000008007343 */ /* 0x013fea0003c00000 */
.L_x_39:
[----:B------:R-:W-:Y:S01]  /*2210*/  MOV R0, 0x48 ;  /* 0x0000004800007802 */ /* 0x000fe20000000f00 */
[----:B------:R-:W0:Y:S01]  /*2220*/  LDCU.64 UR4, c[0x4][0x18] ;  /* 0x01000300ff0477ac */ /* 0x000e220008000a00 */
[----:B------:R-:W-:Y:S02]  /*2230*/  IMAD.MOV.U32 R8, RZ, RZ, 0x13c ;  /* 0x0000013cff087424 */ /* 0x000fe400078e00ff */
[----:B------:R1:W2:Y:S01]  /*2240*/  LDC.64 R2, c[0x4][R0] ;  /* 0x0100000000027b82 */ /* 0x0002a20000000a00 */
[----:B------:R-:W3:Y:S01]  /*2250*/  LDCU.64 UR6, c[0x4][0x10] ;  /* 0x01000200ff0677ac */ /* 0x000ee20008000a00 */
[----:B------:R-:W-:Y:S02]  /*2260*/  IMAD.MOV.U32 R12, RZ, RZ, 0x1 ;  /* 0x00000001ff0c7424 */ /* 0x000fe400078e00ff */
[----:B------:R-:W-:Y:S01]  /*2270*/  IMAD.MOV.U32 R13, RZ, RZ, RZ ;  /* 0x000000ffff0d7224 */ /* 0x000fe200078e00ff */
[----:B------:R-:W4:Y:S01]  /*2280*/  LDCU.64 UR8, c[0x4][URZ] ;  /* 0x01000000ff0877ac */ /* 0x000f220008000a00 */
[----:B0-----:R-:W-:-:S02]  /*2290*/  IMAD.U32 R4, RZ, RZ, UR4 ;  /* 0x00000004ff047e24 */ /* 0x001fc4000f8e00ff */
[----:B------:R-:W-:Y:S02]  /*22a0*/  IMAD.U32 R5, RZ, RZ, UR5 ;  /* 0x00000005ff057e24 */ /* 0x000fe4000f8e00ff */
[----:B---3--:R-:W-:Y:S02]  /*22b0*/  IMAD.U32 R6, RZ, RZ, UR6 ;  /* 0x00000006ff067e24 */ /* 0x008fe4000f8e00ff */
[----:B------:R-:W-:Y:S02]  /*22c0*/  IMAD.U32 R7, RZ, RZ, UR7 ;  /* 0x00000007ff077e24 */ /* 0x000fe4000f8e00ff */
[----:B----4-:R-:W-:Y:S02]  /*22d0*/  IMAD.U32 R10, RZ, RZ, UR8 ;  /* 0x00000008ff0a7e24 */ /* 0x010fe4000f8e00ff */
[----:B-1----:R-:W-:-:S07]  /*22e0*/  IMAD.U32 R11, RZ, RZ, UR9 ;  /* 0x00000009ff0b7e24 */ /* 0x002fce000f8e00ff */
[----:B------:R-:W-:-:S07]  /*22f0*/  LEPC R20, `(.L_x_40) ;  /* 0x000000001014794e */ /* 0x000fce0000000000 */
[----:B--2---:R-:W-:Y:S05]  /*2300*/  CALL.ABS.NOINC R2 ;  /* 0x0000000002007343 */ /* 0x004fea0003c00000 */
.L_x_40:
[----:B------:R-:W-:Y:S05]  /*2310*/  EXIT ;  /* 0x000000000000794d */ /* 0x000fea0003800000 */
.L_x_29:
[----:B------:R-:W-:-:S13]  /*2320*/  ISETP.GE.U32.AND P0, PT, R0, 0x20, PT ;  /* 0x000000200000780c */ /* 0x000fda0003f06070 */
[----:B------:R-:W-:Y:S05]  /*2330*/  @!P0 EXIT ;  /* 0x000000000000894d */ /* 0x000fea0003800000 */
[----:B------:R-:W-:Y:S05]  /*2340*/  NANOSLEEP 0x2710 ;  /* 0x000027100000795d */ /* 0x000fea0003800000 */
[----:B------:R-:W-:Y:S05]  /*2350*/  EXIT ;  /* 0x000000000000794d */ /* 0x000fea0003800000 */
.L_x_41:
        /* <DEDUP_REMOVED lines=10> */
.L_x_48:


//--------------------- .nv.global.init           --------------------------
	.section	.nv.global.init,"aw",@progbits
.nv.global.init:
	.type		$str$11,@object
	.size		$str$11,($str$10 - $str$11)
$str$11:
        /*0000*/ 	.byte	0x4e, 0x4f, 0x00
	.type		$str$10,@object
	.size		$str$10,($str$5 - $str$10)
$str$10:
        /*0003*/ 	.byte	0x59, 0x45, 0x53, 0x00
	.type		$str$5,@object
	.size		$str$5,($str$1 - $str$5)
$str$5:
        /*0007*/ 	.byte	0x66, 0x61, 0x6c, 0x73, 0x65, 0x00
	.type		$str$1,@object
	.size		$str$1,($str - $str$1)
$str$1:
        /*000d*/ 	.byte	0x2f, 0x74, 0x6d, 0x70, 0x2f, 0x73, 0x61, 0x73, 0x73, 0x5f, 0x63, 0x75, 0x5f, 0x62, 0x66, 0x7a
        /*001d*/ 	.byte	0x69, 0x73, 0x6a, 0x5f, 0x73, 0x2f, 0x6b, 0x2e, 0x63, 0x75, 0x00
	.type		$str,@object
	.size		$str,($str$7 - $str)
$str:
        /*0028*/ 	.byte	0x6f, 0x66, 0x66, 0x73, 0x65, 0x74, 0x20, 0x2a, 0x20, 0x73, 0x69, 0x7a, 0x65, 0x6f, 0x66, 0x28
        /*0038*/ 	.byte	0x69, 0x6e, 0x74, 0x29, 0x20, 0x3c, 0x20, 0x43, 0x48, 0x55, 0x4e, 0x4b, 0x5f, 0x53, 0x49, 0x5a
        /*0048*/ 	.byte	0x45, 0x00
	.type		$str$7,@object
	.size		$str$7,(__unnamed_1 - $str$7)
$str$7:
        /*004a*/ 	.byte	0x0a, 0x45, 0x52, 0x52, 0x4f, 0x52, 0x3a, 0x20, 0x43, 0x48, 0x55, 0x4e, 0x4b, 0x5f, 0x53, 0x49
        /*005a*/ 	.byte	0x5a, 0x45, 0x20, 0x25, 0x64, 0x20, 0x64, 0x6f, 0x65, 0x73, 0x6e, 0x27, 0x74, 0x20, 0x77, 0x6f
        /*006a*/ 	.byte	0x72, 0x6b, 0x20, 0x77, 0x69, 0x74, 0x68, 0x20, 0x68, 0x61, 0x73, 0x68, 0x20, 0x25, 0x78, 0x0a
        /*007a*/ 	.byte	0x0a, 0x00
	.type		__unnamed_1,@object
	.size		__unnamed_1,($str$12 - __unnamed_1)
__unnamed_1:
        /*007c*/ 	.byte	0x76, 0x6f, 0x69, 0x64, 0x20, 0x69, 0x6e, 0x69, 0x74, 0x5f, 0x73, 0x69, 0x64, 0x65, 0x5f, 0x69
        /*008c*/ 	.byte	0x6e, 0x66, 0x6f, 0x28, 0x75, 0x6e, 0x73, 0x69, 0x67, 0x6e, 0x65, 0x64, 0x20, 0x69, 0x6e, 0x74
        /*009c*/ 	.byte	0x20, 0x2a, 0x2c, 0x20, 0x75, 0x6e, 0x73, 0x69, 0x67, 0x6e, 0x65, 0x64, 0x20, 0x69, 0x6e, 0x74
        /*00ac*/ 	.byte	0x20, 0x2a, 0x2c, 0x20, 0x75, 0x6e, 0x73, 0x69, 0x67, 0x6e, 0x65, 0x64, 0x20, 0x63, 0x68, 0x61
        /*00bc*/ 	.byte	0x72, 0x20, 0x2a, 0x29, 0x00
	.type		$str$12,@object
	.size		$str$12,(.L_7 - $str$12)
$str$12:
        /*00c1*/ 	.byte	0x74, 0x6f, 0x74, 0x61, 0x6c, 0x5f, 0x6c, 0x61, 0x74, 0x65, 0x6e, 0x63, 0x79, 0x3a, 0x20, 0x25
        /*00d1*/ 	.byte	0x64, 0x2c, 0x20, 0x61, 0x76, 0x65, 0x72, 0x61, 0x67, 0x65, 0x5f, 0x6c, 0x61, 0x74, 0x65, 0x6e
        /*00e1*/ 	.byte	0x63, 0x79, 0x3a, 0x20, 0x25, 0x64, 0x20, 0x3d, 0x3d, 0x3e, 0x20, 0x25, 0x64, 0x20, 0x28, 0x65
        /*00f1*/ 	.byte	0x78, 0x70, 0x65, 0x63, 0x74, 0x65, 0x64, 0x3a, 0x20, 0x25, 0x64, 0x20, 0x3d, 0x3d, 0x3d, 0x3e
        /*0101*/ 	.byte	0x20, 0x41, 0x47, 0x52, 0x45, 0x45, 0x4d, 0x45, 0x4e, 0x54, 0x3a, 0x20, 0x25, 0x73, 0x29, 0x0a
        /*0111*/ 	.byte	0x00
.L_7:


//--------------------- .nv.shared.reserved.0     --------------------------
	.section	.nv.shared.reserved.0,"aw",@nobits
	.weak		__nv_reservedSMEM_offset_0_alias
	.size		__nv_reservedSMEM_offset_0_alias, 0, 64
	.other		__nv_reservedSMEM_offset_0_alias,@"STO_CUDA_RESERVED_SHARED STV_DEFAULT"
__nv_reservedSMEM_offset_0_alias:
	.zero		0
	.zero		64


//--------------------- .nv.constant0._Z17side_aware_memcpyILb0ELi4EmEvP5uint4PKS0_T1_ii15param_sm_side_t --------------------------
	.section	.nv.constant0._Z17side_aware_memcpyILb0ELi4EmEvP5uint4PKS0_T1_ii15param_sm_side_t,"a",@progbits
	.sectionflags	@""
	.align	4
.nv.constant0._Z17side_aware_memcpyILb0ELi4EmEvP5uint4PKS0_T1_ii15param_sm_side_t:
	.zero		1128


//--------------------- .nv.constant0._Z17side_aware_memcpyILb0ELi4EjEvP5uint4PKS0_T1_ii15param_sm_side_t --------------------------
	.section	.nv.constant0._Z17side_aware_memcpyILb0ELi4EjEvP5uint4PKS0_T1_ii15param_sm_side_t,"a",@progbits
	.sectionflags	@""
	.align	4
.nv.constant0._Z17side_aware_memcpyILb0ELi4EjEvP5uint4PKS0_T1_ii15param_sm_side_t:
	.zero		1124


//--------------------- .nv.constant0._Z17side_aware_memcpyILb1ELi4EmEvP5uint4PKS0_T1_ii15param_sm_side_t --------------------------
	.section	.nv.constant0._Z17side_aware_memcpyILb1ELi4EmEvP5uint4PKS0_T1_ii15param_sm_side_t,"a",@progbits
	.sectionflags	@""
	.align	4
.nv.constant0._Z17side_aware_memcpyILb1ELi4EmEvP5uint4PKS0_T1_ii15param_sm_side_t:
	.zero		1128


//--------------------- .nv.constant0._Z17side_aware_memcpyILb1ELi4EjEvP5uint4PKS0_T1_ii15param_sm_side_t --------------------------
	.section	.nv.constant0._Z17side_aware_memcpyILb1ELi4EjEvP5uint4PKS0_T1_ii15param_sm_side_t,"a",@progbits
	.sectionflags	@""
	.align	4
.nv.constant0._Z17side_aware_memcpyILb1ELi4EjEvP5uint4PKS0_T1_ii15param_sm_side_t:
	.zero		1124


//--------------------- .nv.constant0._Z27test_single_address_latencyPjS_ --------------------------
	.section	.nv.constant0._Z27test_single_address_latencyPjS_,"a",@progbits
	.sectionflags	@""
	.align	4
.nv.constant0._Z27test_single_address_latencyPjS_:
	.zero		912


//--------------------- .nv.constant0._Z17test_page_latencyPjS_Phi --------------------------
	.section	.nv.constant0._Z17test_page_latencyPjS_Phi,"a",@progbits
	.sectionflags	@""
	.align	4
.nv.constant0._Z17test_page_latencyPjS_Phi:
	.zero		924


//--------------------- .nv.constant0._Z14init_side_infoPjS_Ph --------------------------
	.section	.nv.constant0._Z14init_side_infoPjS_Ph,"a",@progbits
	.sectionflags	@""
	.align	4
.nv.constant0._Z14init_side_infoPjS_Ph:
	.zero		920


//--------------------- SYMBOLS --------------------------

	.type		.nv.reservedSmem.offset0,@object
	.size		.nv.reservedSmem.offset0,0x4
	.type		vprintf,@function
	.type		__assertfail,@function
